//
// Generated by NVIDIA NVVM Compiler
//
// Compiler Build ID: CL-36424714
// Cuda compilation tools, release 13.0, V13.0.88
// Based on NVVM 20.0.0
//

.version 9.0
.target sm_100
.address_size 64

	// .globl	vgram_kernel
.global .align 4 .b8 __cudart_i2opi_f[24] = {65, 144, 67, 60, 153, 149, 98, 219, 192, 221, 52, 245, 209, 87, 39, 252, 41, 21, 68, 78, 110, 131, 249, 162};

.visible .entry vgram_kernel(
	.param .u64 .ptr .align 1 vgram_kernel_param_0,
	.param .u64 .ptr .align 1 vgram_kernel_param_1,
	.param .u64 .ptr .align 1 vgram_kernel_param_2,
	.param .u64 .ptr .align 1 vgram_kernel_param_3,
	.param .u64 .ptr .align 1 vgram_kernel_param_4,
	.param .u64 .ptr .align 1 vgram_kernel_param_5,
	.param .align 4 .b8 vgram_kernel_param_6[40],
	.param .u64 .ptr .align 1 vgram_kernel_param_7,
	.param .u64 .ptr .align 1 vgram_kernel_param_8
)
{
	.local .align 8 .b8 	__local_depot0[2032];
	.reg .b64 	%SP;
	.reg .b64 	%SPL;
	.reg .pred 	%p<56>;
	.reg .b32 	%r<226>;
	.reg .b32 	%f<298>;
	.reg .b64 	%rd<189>;
	.reg .b64 	%fd<5>;

	mov.u64 	%SPL, __local_depot0;
	ld.param.f32 	%f60, [vgram_kernel_param_6+36];
	ld.param.f32 	%f59, [vgram_kernel_param_6+32];
	ld.param.f32 	%f58, [vgram_kernel_param_6+28];
	ld.param.f32 	%f57, [vgram_kernel_param_6+24];
	ld.param.f32 	%f56, [vgram_kernel_param_6+20];
	ld.param.f32 	%f55, [vgram_kernel_param_6+16];
	ld.param.u32 	%r66, [vgram_kernel_param_6+8];
	ld.param.u32 	%r65, [vgram_kernel_param_6+4];
	ld.param.u32 	%r67, [vgram_kernel_param_6+12];
	ld.param.u32 	%r64, [vgram_kernel_param_6];
	ld.param.u64 	%rd40, [vgram_kernel_param_0];
	ld.param.u64 	%rd36, [vgram_kernel_param_1];
	ld.param.u64 	%rd41, [vgram_kernel_param_2];
	ld.param.u64 	%rd38, [vgram_kernel_param_4];
	ld.param.u64 	%rd39, [vgram_kernel_param_5];
	ld.param.u64 	%rd42, [vgram_kernel_param_7];
	ld.param.u64 	%rd43, [vgram_kernel_param_8];
	cvta.to.global.u64 	%rd1, %rd41;
	cvta.to.global.u64 	%rd2, %rd40;
	cvta.to.global.u64 	%rd3, %rd42;
	cvta.to.global.u64 	%rd4, %rd43;
	add.u64 	%rd5, %SPL, 0;
	add.u64 	%rd6, %SPL, 0;
	add.u64 	%rd7, %SPL, 32;
	add.u64 	%rd8, %SPL, 1032;
	mov.u32 	%r68, %ctaid.x;
	mov.u32 	%r69, %ntid.x;
	mov.u32 	%r70, %tid.x;
	mad.lo.s32 	%r4, %r68, %r69, %r70;
	mul.lo.s32 	%r71, %r64, %r67;
	setp.ge.u32 	%p3, %r4, %r71;
	@%p3 bra 	$L__BB0_40;
	div.u32 	%r6, %r4, %r64;
	mul.lo.s32 	%r72, %r6, %r64;
	sub.s32 	%r5, %r4, %r72;
	mov.f32 	%f61, 0f00000000;
	st.local.v2.f32 	[%rd7], {%f61, %f61};
	st.local.v2.f32 	[%rd7+8], {%f61, %f61};
	st.local.v2.f32 	[%rd7+16], {%f61, %f61};
	st.local.v2.f32 	[%rd7+24], {%f61, %f61};
	st.local.v2.f32 	[%rd7+32], {%f61, %f61};
	st.local.v2.f32 	[%rd7+40], {%f61, %f61};
	st.local.v2.f32 	[%rd7+48], {%f61, %f61};
	st.local.v2.f32 	[%rd7+56], {%f61, %f61};
	st.local.v2.f32 	[%rd7+64], {%f61, %f61};
	st.local.v2.f32 	[%rd7+72], {%f61, %f61};
	st.local.v2.f32 	[%rd7+80], {%f61, %f61};
	st.local.v2.f32 	[%rd7+88], {%f61, %f61};
	st.local.v2.f32 	[%rd7+96], {%f61, %f61};
	st.local.v2.f32 	[%rd7+104], {%f61, %f61};
	st.local.v2.f32 	[%rd7+112], {%f61, %f61};
	st.local.v2.f32 	[%rd7+120], {%f61, %f61};
	st.local.v2.f32 	[%rd7+128], {%f61, %f61};
	st.local.v2.f32 	[%rd7+136], {%f61, %f61};
	st.local.v2.f32 	[%rd7+144], {%f61, %f61};
	st.local.v2.f32 	[%rd7+152], {%f61, %f61};
	st.local.v2.f32 	[%rd7+160], {%f61, %f61};
	st.local.v2.f32 	[%rd7+168], {%f61, %f61};
	st.local.v2.f32 	[%rd7+176], {%f61, %f61};
	st.local.v2.f32 	[%rd7+184], {%f61, %f61};
	st.local.v2.f32 	[%rd7+192], {%f61, %f61};
	st.local.v2.f32 	[%rd7+200], {%f61, %f61};
	st.local.v2.f32 	[%rd7+208], {%f61, %f61};
	st.local.v2.f32 	[%rd7+216], {%f61, %f61};
	st.local.v2.f32 	[%rd7+224], {%f61, %f61};
	st.local.v2.f32 	[%rd7+232], {%f61, %f61};
	st.local.v2.f32 	[%rd7+240], {%f61, %f61};
	st.local.v2.f32 	[%rd7+248], {%f61, %f61};
	st.local.v2.f32 	[%rd7+256], {%f61, %f61};
	st.local.v2.f32 	[%rd7+264], {%f61, %f61};
	st.local.v2.f32 	[%rd7+272], {%f61, %f61};
	st.local.v2.f32 	[%rd7+280], {%f61, %f61};
	st.local.v2.f32 	[%rd7+288], {%f61, %f61};
	st.local.v2.f32 	[%rd7+296], {%f61, %f61};
	st.local.v2.f32 	[%rd7+304], {%f61, %f61};
	st.local.v2.f32 	[%rd7+312], {%f61, %f61};
	st.local.v2.f32 	[%rd7+320], {%f61, %f61};
	st.local.v2.f32 	[%rd7+328], {%f61, %f61};
	st.local.v2.f32 	[%rd7+336], {%f61, %f61};
	st.local.v2.f32 	[%rd7+344], {%f61, %f61};
	st.local.v2.f32 	[%rd7+352], {%f61, %f61};
	st.local.v2.f32 	[%rd7+360], {%f61, %f61};
	st.local.v2.f32 	[%rd7+368], {%f61, %f61};
	st.local.v2.f32 	[%rd7+376], {%f61, %f61};
	st.local.v2.f32 	[%rd7+384], {%f61, %f61};
	st.local.v2.f32 	[%rd7+392], {%f61, %f61};
	st.local.v2.f32 	[%rd7+400], {%f61, %f61};
	st.local.v2.f32 	[%rd7+408], {%f61, %f61};
	st.local.v2.f32 	[%rd7+416], {%f61, %f61};
	st.local.v2.f32 	[%rd7+424], {%f61, %f61};
	st.local.v2.f32 	[%rd7+432], {%f61, %f61};
	st.local.v2.f32 	[%rd7+440], {%f61, %f61};
	st.local.v2.f32 	[%rd7+448], {%f61, %f61};
	st.local.v2.f32 	[%rd7+456], {%f61, %f61};
	st.local.v2.f32 	[%rd7+464], {%f61, %f61};
	st.local.v2.f32 	[%rd7+472], {%f61, %f61};
	st.local.v2.f32 	[%rd7+480], {%f61, %f61};
	st.local.v2.f32 	[%rd7+488], {%f61, %f61};
	st.local.v2.f32 	[%rd7+496], {%f61, %f61};
	st.local.v2.f32 	[%rd7+504], {%f61, %f61};
	st.local.v2.f32 	[%rd7+512], {%f61, %f61};
	st.local.v2.f32 	[%rd7+520], {%f61, %f61};
	st.local.v2.f32 	[%rd7+528], {%f61, %f61};
	st.local.v2.f32 	[%rd7+536], {%f61, %f61};
	st.local.v2.f32 	[%rd7+544], {%f61, %f61};
	st.local.v2.f32 	[%rd7+552], {%f61, %f61};
	st.local.v2.f32 	[%rd7+560], {%f61, %f61};
	st.local.v2.f32 	[%rd7+568], {%f61, %f61};
	st.local.v2.f32 	[%rd7+576], {%f61, %f61};
	st.local.v2.f32 	[%rd7+584], {%f61, %f61};
	st.local.v2.f32 	[%rd7+592], {%f61, %f61};
	st.local.v2.f32 	[%rd7+600], {%f61, %f61};
	st.local.v2.f32 	[%rd7+608], {%f61, %f61};
	st.local.v2.f32 	[%rd7+616], {%f61, %f61};
	st.local.v2.f32 	[%rd7+624], {%f61, %f61};
	st.local.v2.f32 	[%rd7+632], {%f61, %f61};
	st.local.v2.f32 	[%rd7+640], {%f61, %f61};
	st.local.v2.f32 	[%rd7+648], {%f61, %f61};
	st.local.v2.f32 	[%rd7+656], {%f61, %f61};
	st.local.v2.f32 	[%rd7+664], {%f61, %f61};
	st.local.v2.f32 	[%rd7+672], {%f61, %f61};
	st.local.v2.f32 	[%rd7+680], {%f61, %f61};
	st.local.v2.f32 	[%rd7+688], {%f61, %f61};
	st.local.v2.f32 	[%rd7+696], {%f61, %f61};
	st.local.v2.f32 	[%rd7+704], {%f61, %f61};
	st.local.v2.f32 	[%rd7+712], {%f61, %f61};
	st.local.v2.f32 	[%rd7+720], {%f61, %f61};
	st.local.v2.f32 	[%rd7+728], {%f61, %f61};
	st.local.v2.f32 	[%rd7+736], {%f61, %f61};
	st.local.v2.f32 	[%rd7+744], {%f61, %f61};
	st.local.v2.f32 	[%rd7+752], {%f61, %f61};
	st.local.v2.f32 	[%rd7+760], {%f61, %f61};
	st.local.v2.f32 	[%rd7+768], {%f61, %f61};
	st.local.v2.f32 	[%rd7+776], {%f61, %f61};
	st.local.v2.f32 	[%rd7+784], {%f61, %f61};
	st.local.v2.f32 	[%rd7+792], {%f61, %f61};
	st.local.v2.f32 	[%rd7+800], {%f61, %f61};
	st.local.v2.f32 	[%rd7+808], {%f61, %f61};
	st.local.v2.f32 	[%rd7+816], {%f61, %f61};
	st.local.v2.f32 	[%rd7+824], {%f61, %f61};
	st.local.v2.f32 	[%rd7+832], {%f61, %f61};
	st.local.v2.f32 	[%rd7+840], {%f61, %f61};
	st.local.v2.f32 	[%rd7+848], {%f61, %f61};
	st.local.v2.f32 	[%rd7+856], {%f61, %f61};
	st.local.v2.f32 	[%rd7+864], {%f61, %f61};
	st.local.v2.f32 	[%rd7+872], {%f61, %f61};
	st.local.v2.f32 	[%rd7+880], {%f61, %f61};
	st.local.v2.f32 	[%rd7+888], {%f61, %f61};
	st.local.v2.f32 	[%rd7+896], {%f61, %f61};
	st.local.v2.f32 	[%rd7+904], {%f61, %f61};
	st.local.v2.f32 	[%rd7+912], {%f61, %f61};
	st.local.v2.f32 	[%rd7+920], {%f61, %f61};
	st.local.v2.f32 	[%rd7+928], {%f61, %f61};
	st.local.v2.f32 	[%rd7+936], {%f61, %f61};
	st.local.v2.f32 	[%rd7+944], {%f61, %f61};
	st.local.v2.f32 	[%rd7+952], {%f61, %f61};
	st.local.v2.f32 	[%rd7+960], {%f61, %f61};
	st.local.v2.f32 	[%rd7+968], {%f61, %f61};
	st.local.v2.f32 	[%rd7+976], {%f61, %f61};
	st.local.v2.f32 	[%rd7+984], {%f61, %f61};
	st.local.v2.f32 	[%rd7+992], {%f61, %f61};
	mov.b32 	%r73, 0;
	st.local.v2.u32 	[%rd8], {%r73, %r73};
	st.local.v2.u32 	[%rd8+8], {%r73, %r73};
	st.local.v2.u32 	[%rd8+16], {%r73, %r73};
	st.local.v2.u32 	[%rd8+24], {%r73, %r73};
	st.local.v2.u32 	[%rd8+32], {%r73, %r73};
	st.local.v2.u32 	[%rd8+40], {%r73, %r73};
	st.local.v2.u32 	[%rd8+48], {%r73, %r73};
	st.local.v2.u32 	[%rd8+56], {%r73, %r73};
	st.local.v2.u32 	[%rd8+64], {%r73, %r73};
	st.local.v2.u32 	[%rd8+72], {%r73, %r73};
	st.local.v2.u32 	[%rd8+80], {%r73, %r73};
	st.local.v2.u32 	[%rd8+88], {%r73, %r73};
	st.local.v2.u32 	[%rd8+96], {%r73, %r73};
	st.local.v2.u32 	[%rd8+104], {%r73, %r73};
	st.local.v2.u32 	[%rd8+112], {%r73, %r73};
	st.local.v2.u32 	[%rd8+120], {%r73, %r73};
	st.local.v2.u32 	[%rd8+128], {%r73, %r73};
	st.local.v2.u32 	[%rd8+136], {%r73, %r73};
	st.local.v2.u32 	[%rd8+144], {%r73, %r73};
	st.local.v2.u32 	[%rd8+152], {%r73, %r73};
	st.local.v2.u32 	[%rd8+160], {%r73, %r73};
	st.local.v2.u32 	[%rd8+168], {%r73, %r73};
	st.local.v2.u32 	[%rd8+176], {%r73, %r73};
	st.local.v2.u32 	[%rd8+184], {%r73, %r73};
	st.local.v2.u32 	[%rd8+192], {%r73, %r73};
	st.local.v2.u32 	[%rd8+200], {%r73, %r73};
	st.local.v2.u32 	[%rd8+208], {%r73, %r73};
	st.local.v2.u32 	[%rd8+216], {%r73, %r73};
	st.local.v2.u32 	[%rd8+224], {%r73, %r73};
	st.local.v2.u32 	[%rd8+232], {%r73, %r73};
	st.local.v2.u32 	[%rd8+240], {%r73, %r73};
	st.local.v2.u32 	[%rd8+248], {%r73, %r73};
	st.local.v2.u32 	[%rd8+256], {%r73, %r73};
	st.local.v2.u32 	[%rd8+264], {%r73, %r73};
	st.local.v2.u32 	[%rd8+272], {%r73, %r73};
	st.local.v2.u32 	[%rd8+280], {%r73, %r73};
	st.local.v2.u32 	[%rd8+288], {%r73, %r73};
	st.local.v2.u32 	[%rd8+296], {%r73, %r73};
	st.local.v2.u32 	[%rd8+304], {%r73, %r73};
	st.local.v2.u32 	[%rd8+312], {%r73, %r73};
	st.local.v2.u32 	[%rd8+320], {%r73, %r73};
	st.local.v2.u32 	[%rd8+328], {%r73, %r73};
	st.local.v2.u32 	[%rd8+336], {%r73, %r73};
	st.local.v2.u32 	[%rd8+344], {%r73, %r73};
	st.local.v2.u32 	[%rd8+352], {%r73, %r73};
	st.local.v2.u32 	[%rd8+360], {%r73, %r73};
	st.local.v2.u32 	[%rd8+368], {%r73, %r73};
	st.local.v2.u32 	[%rd8+376], {%r73, %r73};
	st.local.v2.u32 	[%rd8+384], {%r73, %r73};
	st.local.v2.u32 	[%rd8+392], {%r73, %r73};
	st.local.v2.u32 	[%rd8+400], {%r73, %r73};
	st.local.v2.u32 	[%rd8+408], {%r73, %r73};
	st.local.v2.u32 	[%rd8+416], {%r73, %r73};
	st.local.v2.u32 	[%rd8+424], {%r73, %r73};
	st.local.v2.u32 	[%rd8+432], {%r73, %r73};
	st.local.v2.u32 	[%rd8+440], {%r73, %r73};
	st.local.v2.u32 	[%rd8+448], {%r73, %r73};
	st.local.v2.u32 	[%rd8+456], {%r73, %r73};
	st.local.v2.u32 	[%rd8+464], {%r73, %r73};
	st.local.v2.u32 	[%rd8+472], {%r73, %r73};
	st.local.v2.u32 	[%rd8+480], {%r73, %r73};
	st.local.v2.u32 	[%rd8+488], {%r73, %r73};
	st.local.v2.u32 	[%rd8+496], {%r73, %r73};
	st.local.v2.u32 	[%rd8+504], {%r73, %r73};
	st.local.v2.u32 	[%rd8+512], {%r73, %r73};
	st.local.v2.u32 	[%rd8+520], {%r73, %r73};
	st.local.v2.u32 	[%rd8+528], {%r73, %r73};
	st.local.v2.u32 	[%rd8+536], {%r73, %r73};
	st.local.v2.u32 	[%rd8+544], {%r73, %r73};
	st.local.v2.u32 	[%rd8+552], {%r73, %r73};
	st.local.v2.u32 	[%rd8+560], {%r73, %r73};
	st.local.v2.u32 	[%rd8+568], {%r73, %r73};
	st.local.v2.u32 	[%rd8+576], {%r73, %r73};
	st.local.v2.u32 	[%rd8+584], {%r73, %r73};
	st.local.v2.u32 	[%rd8+592], {%r73, %r73};
	st.local.v2.u32 	[%rd8+600], {%r73, %r73};
	st.local.v2.u32 	[%rd8+608], {%r73, %r73};
	st.local.v2.u32 	[%rd8+616], {%r73, %r73};
	st.local.v2.u32 	[%rd8+624], {%r73, %r73};
	st.local.v2.u32 	[%rd8+632], {%r73, %r73};
	st.local.v2.u32 	[%rd8+640], {%r73, %r73};
	st.local.v2.u32 	[%rd8+648], {%r73, %r73};
	st.local.v2.u32 	[%rd8+656], {%r73, %r73};
	st.local.v2.u32 	[%rd8+664], {%r73, %r73};
	st.local.v2.u32 	[%rd8+672], {%r73, %r73};
	st.local.v2.u32 	[%rd8+680], {%r73, %r73};
	st.local.v2.u32 	[%rd8+688], {%r73, %r73};
	st.local.v2.u32 	[%rd8+696], {%r73, %r73};
	st.local.v2.u32 	[%rd8+704], {%r73, %r73};
	st.local.v2.u32 	[%rd8+712], {%r73, %r73};
	st.local.v2.u32 	[%rd8+720], {%r73, %r73};
	st.local.v2.u32 	[%rd8+728], {%r73, %r73};
	st.local.v2.u32 	[%rd8+736], {%r73, %r73};
	st.local.v2.u32 	[%rd8+744], {%r73, %r73};
	st.local.v2.u32 	[%rd8+752], {%r73, %r73};
	st.local.v2.u32 	[%rd8+760], {%r73, %r73};
	st.local.v2.u32 	[%rd8+768], {%r73, %r73};
	st.local.v2.u32 	[%rd8+776], {%r73, %r73};
	st.local.v2.u32 	[%rd8+784], {%r73, %r73};
	st.local.v2.u32 	[%rd8+792], {%r73, %r73};
	st.local.v2.u32 	[%rd8+800], {%r73, %r73};
	st.local.v2.u32 	[%rd8+808], {%r73, %r73};
	st.local.v2.u32 	[%rd8+816], {%r73, %r73};
	st.local.v2.u32 	[%rd8+824], {%r73, %r73};
	st.local.v2.u32 	[%rd8+832], {%r73, %r73};
	st.local.v2.u32 	[%rd8+840], {%r73, %r73};
	st.local.v2.u32 	[%rd8+848], {%r73, %r73};
	st.local.v2.u32 	[%rd8+856], {%r73, %r73};
	st.local.v2.u32 	[%rd8+864], {%r73, %r73};
	st.local.v2.u32 	[%rd8+872], {%r73, %r73};
	st.local.v2.u32 	[%rd8+880], {%r73, %r73};
	st.local.v2.u32 	[%rd8+888], {%r73, %r73};
	st.local.v2.u32 	[%rd8+896], {%r73, %r73};
	st.local.v2.u32 	[%rd8+904], {%r73, %r73};
	st.local.v2.u32 	[%rd8+912], {%r73, %r73};
	st.local.v2.u32 	[%rd8+920], {%r73, %r73};
	st.local.v2.u32 	[%rd8+928], {%r73, %r73};
	st.local.v2.u32 	[%rd8+936], {%r73, %r73};
	st.local.v2.u32 	[%rd8+944], {%r73, %r73};
	st.local.v2.u32 	[%rd8+952], {%r73, %r73};
	st.local.v2.u32 	[%rd8+960], {%r73, %r73};
	st.local.v2.u32 	[%rd8+968], {%r73, %r73};
	st.local.v2.u32 	[%rd8+976], {%r73, %r73};
	st.local.v2.u32 	[%rd8+984], {%r73, %r73};
	st.local.v2.u32 	[%rd8+992], {%r73, %r73};
	setp.eq.s32 	%p4, %r66, 0;
	@%p4 bra 	$L__BB0_40;
	cvt.u64.u32 	%rd9, %r6;
	cvta.to.global.u64 	%rd48, %rd38;
	mul.wide.u32 	%rd49, %r6, 16;
	add.s64 	%rd50, %rd48, %rd49;
	ld.global.f32 	%f5, [%rd50];
	ld.global.f32 	%f6, [%rd50+4];
	ld.global.f32 	%f7, [%rd50+8];
	ld.global.f32 	%f8, [%rd50+12];
	mul.f32 	%f9, %f5, 0f00000000;
	mul.f32 	%f10, %f7, 0f00000000;
	mul.f32 	%f11, %f6, 0f00000000;
	mul.wide.u32 	%rd51, %r5, 12;
	add.s64 	%rd10, %rd2, %rd51;
	setp.eq.s32 	%p5, %r65, 0;
	mov.b32 	%r7, %f56;
	shr.u32 	%r74, %r7, 23;
	and.b32  	%r75, %r74, 224;
	add.s32 	%r8, %r75, -128;
	and.b32  	%r9, %r74, 31;
	mov.b32 	%r10, %f59;
	shr.u32 	%r76, %r10, 23;
	and.b32  	%r77, %r76, 224;
	add.s32 	%r11, %r77, -128;
	and.b32  	%r12, %r76, 31;
	@%p5 bra 	$L__BB0_28;
	neg.f32 	%f12, %f7;
	ld.global.f32 	%f13, [%rd10];
	ld.global.f32 	%f14, [%rd10+4];
	ld.global.f32 	%f15, [%rd10+8];
	max.f32 	%f16, %f55, %f58;
	cvta.to.global.u64 	%rd52, %rd39;
	shl.b64 	%rd53, %rd9, 4;
	add.s64 	%rd11, %rd52, %rd53;
	mul.f32 	%f62, %f56, 0f3F22F983;
	cvt.rni.s32.f32 	%r79, %f62;
	cvt.rn.f32.s32 	%f63, %r79;
	shr.u32 	%r80, %r8, 5;
	mul.wide.u32 	%rd54, %r80, 4;
	sub.s64 	%rd12, %rd6, %rd54;
	mul.f32 	%f64, %f59, 0f3F22F983;
	cvt.rni.s32.f32 	%r81, %f64;
	cvt.rn.f32.s32 	%f65, %r81;
	shr.u32 	%r82, %r11, 5;
	mul.wide.u32 	%rd55, %r82, 4;
	sub.s64 	%rd13, %rd5, %rd55;
	mov.f32 	%f66, 0f00000000;
	mul.rn.f32 	%f67, %f59, %f66;
	abs.f32 	%f68, %f59;
	setp.eq.f32 	%p6, %f68, 0f7F800000;
	setp.ltu.f32 	%p7, %f68, 0f47CE4780;
	mul.rn.f32 	%f69, %f56, %f66;
	abs.f32 	%f70, %f56;
	setp.eq.f32 	%p8, %f70, 0f7F800000;
	setp.ltu.f32 	%p9, %f70, 0f47CE4780;
	or.pred  	%p1, %p9, %p8;
	selp.b32 	%r13, %r79, 0, %p9;
	fma.rn.f32 	%f71, %f63, 0fBFC90FDA, %f56;
	fma.rn.f32 	%f72, %f63, 0fB3A22168, %f71;
	fma.rn.f32 	%f73, %f63, 0fA7C234C5, %f72;
	selp.f32 	%f17, %f73, %f69, %p9;
	or.pred  	%p2, %p7, %p6;
	selp.b32 	%r14, %r81, 0, %p7;
	fma.rn.f32 	%f74, %f65, 0fBFC90FDA, %f59;
	fma.rn.f32 	%f75, %f65, 0fB3A22168, %f74;
	fma.rn.f32 	%f76, %f65, 0fA7C234C5, %f75;
	selp.f32 	%f18, %f76, %f67, %p7;
	cvta.to.global.u64 	%rd14, %rd36;
	mov.b32 	%r208, 0;
$L__BB0_4:
	ld.param.u64 	%rd180, [vgram_kernel_param_3];
	cvta.to.global.u64 	%rd56, %rd180;
	mul.wide.u32 	%rd57, %r208, 8;
	add.s64 	%rd58, %rd56, %rd57;
	ld.global.f32 	%f77, [%rd58];
	ld.global.f32 	%f78, [%rd58+4];
	mul.f32 	%f79, %f77, %f6;
	sub.f32 	%f80, %f9, %f79;
	sub.f32 	%f81, %f80, %f10;
	mul.f32 	%f82, %f8, 0f00000000;
	sub.f32 	%f83, %f81, %f82;
	fma.rn.f32 	%f84, %f77, %f5, %f11;
	add.f32 	%f85, %f84, %f10;
	sub.f32 	%f86, %f85, %f82;
	sub.f32 	%f87, %f9, %f11;
	add.f32 	%f88, %f87, %f10;
	fma.rn.f32 	%f89, %f77, %f8, %f88;
	mul.f32 	%f90, %f77, %f7;
	add.f32 	%f91, %f9, %f11;
	sub.f32 	%f92, %f91, %f90;
	add.f32 	%f93, %f92, %f82;
	mul.f32 	%f94, %f5, %f86;
	mul.f32 	%f95, %f6, %f83;
	sub.f32 	%f96, %f94, %f95;
	mul.f32 	%f97, %f8, %f89;
	sub.f32 	%f98, %f96, %f97;
	fma.rn.f32 	%f99, %f7, %f93, %f98;
	mul.f32 	%f100, %f8, %f86;
	mul.f32 	%f101, %f7, %f83;
	sub.f32 	%f102, %f100, %f101;
	fma.rn.f32 	%f103, %f5, %f89, %f102;
	mul.f32 	%f104, %f6, %f93;
	sub.f32 	%f105, %f103, %f104;
	mul.f32 	%f106, %f86, %f12;
	mul.f32 	%f107, %f8, %f83;
	sub.f32 	%f108, %f106, %f107;
	fma.rn.f32 	%f109, %f6, %f89, %f108;
	fma.rn.f32 	%f110, %f5, %f93, %f109;
	mul.f32 	%f111, %f78, %f6;
	sub.f32 	%f112, %f9, %f111;
	sub.f32 	%f113, %f112, %f10;
	sub.f32 	%f114, %f113, %f82;
	fma.rn.f32 	%f115, %f78, %f5, %f11;
	add.f32 	%f116, %f115, %f10;
	sub.f32 	%f117, %f116, %f82;
	fma.rn.f32 	%f118, %f78, %f8, %f88;
	mul.f32 	%f119, %f78, %f7;
	sub.f32 	%f120, %f91, %f119;
	add.f32 	%f121, %f120, %f82;
	mul.f32 	%f122, %f5, %f117;
	mul.f32 	%f123, %f6, %f114;
	sub.f32 	%f124, %f122, %f123;
	mul.f32 	%f125, %f8, %f118;
	sub.f32 	%f126, %f124, %f125;
	fma.rn.f32 	%f127, %f7, %f121, %f126;
	mul.f32 	%f128, %f8, %f117;
	mul.f32 	%f129, %f7, %f114;
	sub.f32 	%f130, %f128, %f129;
	fma.rn.f32 	%f131, %f5, %f118, %f130;
	mul.f32 	%f132, %f6, %f121;
	sub.f32 	%f133, %f131, %f132;
	mul.f32 	%f134, %f117, %f12;
	mul.f32 	%f135, %f8, %f114;
	sub.f32 	%f136, %f134, %f135;
	fma.rn.f32 	%f137, %f6, %f118, %f136;
	fma.rn.f32 	%f138, %f5, %f121, %f137;
	add.f32 	%f19, %f13, %f99;
	add.f32 	%f20, %f14, %f105;
	add.f32 	%f21, %f15, %f110;
	add.f32 	%f139, %f13, %f127;
	add.f32 	%f140, %f14, %f133;
	add.f32 	%f141, %f15, %f138;
	min.f32 	%f142, %f19, %f139;
	min.f32 	%f143, %f20, %f140;
	min.f32 	%f144, %f21, %f141;
	max.f32 	%f145, %f19, %f139;
	max.f32 	%f146, %f20, %f140;
	max.f32 	%f147, %f21, %f141;
	sub.f32 	%f22, %f142, %f16;
	sub.f32 	%f23, %f143, %f16;
	sub.f32 	%f24, %f144, %f16;
	add.f32 	%f25, %f16, %f145;
	add.f32 	%f26, %f16, %f146;
	add.f32 	%f27, %f16, %f147;
	sub.f32 	%f28, %f139, %f19;
	sub.f32 	%f29, %f140, %f20;
	sub.f32 	%f30, %f141, %f21;
	mov.b32 	%r218, 0;
$L__BB0_5:
	mul.wide.u32 	%rd59, %r218, 36;
	add.s64 	%rd17, %rd14, %rd59;
	ld.global.u32 	%r22, [%rd17+24];
	ld.global.u32 	%r218, [%rd17+28];
	setp.ne.s32 	%p10, %r22, -1;
	@%p10 bra 	$L__BB0_41;
	ld.global.u32 	%r24, [%rd17+32];
	mul.wide.u32 	%rd60, %r24, 12;
	add.s64 	%rd61, %rd2, %rd60;
	ld.global.f32 	%f154, [%rd61];
	ld.global.f32 	%f32, [%rd61+4];
	ld.global.f32 	%f33, [%rd61+8];
	setp.ltu.f32 	%p19, %f154, %f22;
	setp.gtu.f32 	%p20, %f154, %f25;
	or.pred  	%p21, %p19, %p20;
	@%p21 bra 	$L__BB0_44;
	setp.ltu.f32 	%p22, %f32, %f23;
	setp.gtu.f32 	%p23, %f32, %f26;
	or.pred  	%p24, %p22, %p23;
	@%p24 bra 	$L__BB0_44;
	setp.ltu.f32 	%p25, %f33, %f24;
	setp.gtu.f32 	%p26, %f33, %f27;
	or.pred  	%p27, %p25, %p26;
	@%p27 bra 	$L__BB0_44;
	sub.f32 	%f34, %f154, %f19;
	sub.f32 	%f35, %f32, %f20;
	sub.f32 	%f36, %f33, %f21;
	mul.f32 	%f155, %f29, %f35;
	fma.rn.f32 	%f156, %f28, %f34, %f155;
	fma.rn.f32 	%f37, %f30, %f36, %f156;
	setp.lt.f32 	%p28, %f37, 0f00000000;
	mul.f32 	%f157, %f29, %f29;
	fma.rn.f32 	%f158, %f28, %f28, %f157;
	fma.rn.f32 	%f159, %f30, %f30, %f158;
	setp.gt.f32 	%p29, %f37, %f159;
	or.pred  	%p30, %p28, %p29;
	@%p30 bra 	$L__BB0_44;
	ld.global.f32 	%f39, [%rd11];
	ld.global.f32 	%f40, [%rd11+4];
	ld.global.f32 	%f41, [%rd11+8];
	ld.global.f32 	%f42, [%rd11+12];
	sqrt.rn.f32 	%f43, %f37;
	setp.gt.f32 	%p31, %f43, %f57;
	mov.f32 	%f295, %f55;
	@%p31 bra 	$L__BB0_18;
	mov.u32 	%r213, %r13;
	mov.f32 	%f294, %f17;
	@%p1 bra 	$L__BB0_17;
	mov.b64 	%rd183, 0;
	mov.b32 	%r210, 0;
	mov.u64 	%rd181, __cudart_i2opi_f;
	mov.u64 	%rd182, %rd6;
$L__BB0_13:
	.pragma "nounroll";
	ld.global.nc.u32 	%r86, [%rd181];
	shl.b32 	%r87, %r7, 8;
	or.b32  	%r88, %r87, -2147483648;
	mad.wide.u32 	%rd64, %r86, %r88, %rd183;
	shr.u64 	%rd183, %rd64, 32;
	st.local.u32 	[%rd182], %rd64;
	add.s32 	%r210, %r210, 1;
	add.s64 	%rd182, %rd182, 4;
	add.s64 	%rd181, %rd181, 4;
	setp.ne.s32 	%p32, %r210, 6;
	@%p32 bra 	$L__BB0_13;
	setp.eq.s32 	%p33, %r9, 0;
	st.local.u32 	[%rd6+24], %rd183;
	ld.local.u32 	%r211, [%rd12+24];
	ld.local.u32 	%r212, [%rd12+20];
	@%p33 bra 	$L__BB0_16;
	shf.l.wrap.b32 	%r211, %r212, %r211, %r9;
	ld.local.u32 	%r89, [%rd12+16];
	shf.l.wrap.b32 	%r212, %r89, %r212, %r9;
$L__BB0_16:
	setp.lt.s32 	%p34, %r7, 0;
	shr.u32 	%r90, %r211, 30;
	shf.l.wrap.b32 	%r91, %r212, %r211, 2;
	shl.b32 	%r92, %r212, 2;
	shr.u32 	%r93, %r91, 31;
	add.s32 	%r94, %r93, %r90;
	neg.s32 	%r95, %r94;
	selp.b32 	%r213, %r95, %r94, %p34;
	xor.b32  	%r96, %r91, %r7;
	shr.s32 	%r97, %r91, 31;
	xor.b32  	%r98, %r97, %r91;
	xor.b32  	%r99, %r97, %r92;
	cvt.u64.u32 	%rd65, %r98;
	shl.b64 	%rd66, %rd65, 32;
	cvt.u64.u32 	%rd67, %r99;
	or.b64  	%rd68, %rd66, %rd67;
	cvt.rn.f64.s64 	%fd1, %rd68;
	mul.f64 	%fd2, %fd1, 0d3BF921FB54442D19;
	cvt.rn.f32.f64 	%f160, %fd2;
	neg.f32 	%f161, %f160;
	setp.lt.s32 	%p35, %r96, 0;
	selp.f32 	%f294, %f161, %f160, %p35;
$L__BB0_17:
	mul.f32 	%f162, %f294, %f294;
	fma.rn.f32 	%f163, %f162, 0f3C190000, 0f3B560000;
	fma.rn.f32 	%f164, %f163, %f162, 0f3CC70000;
	fma.rn.f32 	%f165, %f164, %f162, 0f3D5B0000;
	fma.rn.f32 	%f166, %f165, %f162, 0f3E089438;
	fma.rn.f32 	%f167, %f166, %f162, 0f3EAAAA88;
	mul.rn.f32 	%f168, %f162, %f294;
	fma.rn.f32 	%f169, %f167, %f168, %f294;
	abs.f32 	%f170, %f294;
	setp.eq.f32 	%p36, %f170, 0f3A00B43C;
	selp.f32 	%f171, %f294, %f169, %p36;
	and.b32  	%r100, %r213, 1;
	setp.eq.b32 	%p37, %r100, 1;
	neg.f32 	%f172, %f171;
	rcp.approx.ftz.f32 	%f173, %f172;
	selp.f32 	%f174, %f173, %f171, %p37;
	fma.rn.f32 	%f295, %f43, %f174, %f55;
$L__BB0_18:
	setp.gt.f32 	%p38, %f43, %f60;
	mov.f32 	%f297, %f58;
	@%p38 bra 	$L__BB0_26;
	mov.u32 	%r217, %r14;
	mov.f32 	%f296, %f18;
	@%p2 bra 	$L__BB0_25;
	mov.b64 	%rd184, 0;
	mov.b32 	%r214, 0;
$L__BB0_21:
	.pragma "nounroll";
	mul.wide.u32 	%rd70, %r214, 4;
	mov.u64 	%rd71, __cudart_i2opi_f;
	add.s64 	%rd72, %rd71, %rd70;
	ld.global.nc.u32 	%r102, [%rd72];
	shl.b32 	%r103, %r10, 8;
	or.b32  	%r104, %r103, -2147483648;
	mad.wide.u32 	%rd73, %r102, %r104, %rd184;
	shr.u64 	%rd184, %rd73, 32;
	add.s64 	%rd74, %rd5, %rd70;
	st.local.u32 	[%rd74], %rd73;
	add.s32 	%r214, %r214, 1;
	setp.ne.s32 	%p39, %r214, 6;
	@%p39 bra 	$L__BB0_21;
	setp.eq.s32 	%p40, %r12, 0;
	st.local.u32 	[%rd5+24], %rd184;
	ld.local.u32 	%r215, [%rd13+24];
	ld.local.u32 	%r216, [%rd13+20];
	@%p40 bra 	$L__BB0_24;
	shf.l.wrap.b32 	%r215, %r216, %r215, %r12;
	ld.local.u32 	%r105, [%rd13+16];
	shf.l.wrap.b32 	%r216, %r105, %r216, %r12;
$L__BB0_24:
	setp.lt.s32 	%p41, %r10, 0;
	shr.u32 	%r106, %r215, 30;
	shf.l.wrap.b32 	%r107, %r216, %r215, 2;
	shl.b32 	%r108, %r216, 2;
	shr.u32 	%r109, %r107, 31;
	add.s32 	%r110, %r109, %r106;
	neg.s32 	%r111, %r110;
	selp.b32 	%r217, %r111, %r110, %p41;
	xor.b32  	%r112, %r107, %r10;
	shr.s32 	%r113, %r107, 31;
	xor.b32  	%r114, %r113, %r107;
	xor.b32  	%r115, %r113, %r108;
	cvt.u64.u32 	%rd75, %r114;
	shl.b64 	%rd76, %rd75, 32;
	cvt.u64.u32 	%rd77, %r115;
	or.b64  	%rd78, %rd76, %rd77;
	cvt.rn.f64.s64 	%fd3, %rd78;
	mul.f64 	%fd4, %fd3, 0d3BF921FB54442D19;
	cvt.rn.f32.f64 	%f175, %fd4;
	neg.f32 	%f176, %f175;
	setp.lt.s32 	%p42, %r112, 0;
	selp.f32 	%f296, %f176, %f175, %p42;
$L__BB0_25:
	mul.f32 	%f177, %f296, %f296;
	fma.rn.f32 	%f178, %f177, 0f3C190000, 0f3B560000;
	fma.rn.f32 	%f179, %f178, %f177, 0f3CC70000;
	fma.rn.f32 	%f180, %f179, %f177, 0f3D5B0000;
	fma.rn.f32 	%f181, %f180, %f177, 0f3E089438;
	fma.rn.f32 	%f182, %f181, %f177, 0f3EAAAA88;
	mul.rn.f32 	%f183, %f177, %f296;
	fma.rn.f32 	%f184, %f182, %f183, %f296;
	abs.f32 	%f185, %f296;
	setp.eq.f32 	%p43, %f185, 0f3A00B43C;
	selp.f32 	%f186, %f296, %f184, %p43;
	and.b32  	%r116, %r217, 1;
	setp.eq.b32 	%p44, %r116, 1;
	neg.f32 	%f187, %f186;
	rcp.approx.ftz.f32 	%f188, %f187;
	selp.f32 	%f189, %f188, %f186, %p44;
	fma.rn.f32 	%f297, %f43, %f189, %f58;
$L__BB0_26:
	mul.f32 	%f190, %f39, 0f00000000;
	mul.f32 	%f191, %f34, %f40;
	sub.f32 	%f192, %f190, %f191;
	mul.f32 	%f193, %f35, %f41;
	sub.f32 	%f194, %f192, %f193;
	mul.f32 	%f195, %f36, %f42;
	sub.f32 	%f196, %f194, %f195;
	mul.f32 	%f197, %f40, 0f00000000;
	fma.rn.f32 	%f198, %f34, %f39, %f197;
	fma.rn.f32 	%f199, %f36, %f41, %f198;
	mul.f32 	%f200, %f35, %f42;
	sub.f32 	%f201, %f199, %f200;
	mul.f32 	%f202, %f35, %f39;
	mul.f32 	%f203, %f36, %f40;
	sub.f32 	%f204, %f202, %f203;
	fma.rn.f32 	%f205, %f41, 0f00000000, %f204;
	fma.rn.f32 	%f206, %f34, %f42, %f205;
	mul.f32 	%f207, %f35, %f40;
	fma.rn.f32 	%f208, %f36, %f39, %f207;
	mul.f32 	%f209, %f34, %f41;
	sub.f32 	%f210, %f208, %f209;
	fma.rn.f32 	%f211, %f42, 0f00000000, %f210;
	neg.f32 	%f212, %f41;
	mul.f32 	%f213, %f42, %f201;
	mul.f32 	%f214, %f41, %f196;
	sub.f32 	%f215, %f213, %f214;
	fma.rn.f32 	%f216, %f39, %f206, %f215;
	mul.f32 	%f217, %f40, %f211;
	sub.f32 	%f218, %f216, %f217;
	mul.f32 	%f219, %f201, %f212;
	mul.f32 	%f220, %f42, %f196;
	sub.f32 	%f221, %f219, %f220;
	fma.rn.f32 	%f222, %f40, %f206, %f221;
	fma.rn.f32 	%f223, %f39, %f211, %f222;
	mul.f32 	%f224, %f218, %f218;
	mul.f32 	%f225, %f295, %f295;
	div.rn.f32 	%f226, %f224, %f225;
	mul.f32 	%f227, %f223, %f223;
	mul.f32 	%f228, %f297, %f297;
	div.rn.f32 	%f229, %f227, %f228;
	add.f32 	%f230, %f226, %f229;
	setp.gt.f32 	%p45, %f230, 0f3F800000;
	@%p45 bra 	$L__BB0_44;
	mul.wide.u32 	%rd79, %r208, 4;
	add.s64 	%rd80, %rd8, %rd79;
	ld.local.u32 	%r117, [%rd80];
	add.s32 	%r118, %r117, 1;
	st.local.u32 	[%rd80], %r118;
	mul.wide.u32 	%rd81, %r5, 4;
	add.s64 	%rd82, %rd1, %rd81;
	ld.global.f32 	%f231, [%rd82];
	mul.wide.u32 	%rd83, %r24, 4;
	add.s64 	%rd84, %rd1, %rd83;
	ld.global.f32 	%f232, [%rd84];
	sub.f32 	%f233, %f231, %f232;
	add.s64 	%rd85, %rd7, %rd79;
	ld.local.f32 	%f234, [%rd85];
	fma.rn.f32 	%f235, %f233, %f233, %f234;
	st.local.f32 	[%rd85], %f235;
	bra.uni 	$L__BB0_44;
$L__BB0_28:
	mul.lo.s32 	%r15, %r6, 250;
	and.b32  	%r17, %r66, 15;
	setp.lt.u32 	%p48, %r66, 16;
	mov.b32 	%r221, 0;
	@%p48 bra 	$L__BB0_31;
	add.s64 	%rd185, %rd8, 32;
	add.s64 	%rd186, %rd7, 32;
	and.b32  	%r221, %r66, -16;
	neg.s32 	%r219, %r221;
	mov.b32 	%r220, 0;
$L__BB0_30:
	.pragma "nounroll";
	add.s32 	%r121, %r220, %r15;
	mul.wide.u32 	%rd86, %r121, 4;
	add.s64 	%rd87, %rd4, %rd86;
	ld.local.u32 	%r122, [%rd185+-32];
	atom.global.add.u32 	%r123, [%rd87], %r122;
	add.s64 	%rd88, %rd3, %rd86;
	ld.local.f32 	%f236, [%rd186+-32];
	atom.global.add.f32 	%f237, [%rd88], %f236;
	add.s32 	%r124, %r121, 1;
	mul.wide.u32 	%rd89, %r124, 4;
	add.s64 	%rd90, %rd4, %rd89;
	ld.local.u32 	%r125, [%rd185+-28];
	atom.global.add.u32 	%r126, [%rd90], %r125;
	add.s64 	%rd91, %rd3, %rd89;
	ld.local.f32 	%f238, [%rd186+-28];
	atom.global.add.f32 	%f239, [%rd91], %f238;
	add.s32 	%r127, %r121, 2;
	mul.wide.u32 	%rd92, %r127, 4;
	add.s64 	%rd93, %rd4, %rd92;
	ld.local.u32 	%r128, [%rd185+-24];
	atom.global.add.u32 	%r129, [%rd93], %r128;
	add.s64 	%rd94, %rd3, %rd92;
	ld.local.f32 	%f240, [%rd186+-24];
	atom.global.add.f32 	%f241, [%rd94], %f240;
	add.s32 	%r130, %r121, 3;
	mul.wide.u32 	%rd95, %r130, 4;
	add.s64 	%rd96, %rd4, %rd95;
	ld.local.u32 	%r131, [%rd185+-20];
	atom.global.add.u32 	%r132, [%rd96], %r131;
	add.s64 	%rd97, %rd3, %rd95;
	ld.local.f32 	%f242, [%rd186+-20];
	atom.global.add.f32 	%f243, [%rd97], %f242;
	add.s32 	%r133, %r121, 4;
	mul.wide.u32 	%rd98, %r133, 4;
	add.s64 	%rd99, %rd4, %rd98;
	ld.local.u32 	%r134, [%rd185+-16];
	atom.global.add.u32 	%r135, [%rd99], %r134;
	add.s64 	%rd100, %rd3, %rd98;
	ld.local.f32 	%f244, [%rd186+-16];
	atom.global.add.f32 	%f245, [%rd100], %f244;
	add.s32 	%r136, %r121, 5;
	mul.wide.u32 	%rd101, %r136, 4;
	add.s64 	%rd102, %rd4, %rd101;
	ld.local.u32 	%r137, [%rd185+-12];
	atom.global.add.u32 	%r138, [%rd102], %r137;
	add.s64 	%rd103, %rd3, %rd101;
	ld.local.f32 	%f246, [%rd186+-12];
	atom.global.add.f32 	%f247, [%rd103], %f246;
	add.s32 	%r139, %r121, 6;
	mul.wide.u32 	%rd104, %r139, 4;
	add.s64 	%rd105, %rd4, %rd104;
	ld.local.u32 	%r140, [%rd185+-8];
	atom.global.add.u32 	%r141, [%rd105], %r140;
	add.s64 	%rd106, %rd3, %rd104;
	ld.local.f32 	%f248, [%rd186+-8];
	atom.global.add.f32 	%f249, [%rd106], %f248;
	add.s32 	%r142, %r121, 7;
	mul.wide.u32 	%rd107, %r142, 4;
	add.s64 	%rd108, %rd4, %rd107;
	ld.local.u32 	%r143, [%rd185+-4];
	atom.global.add.u32 	%r144, [%rd108], %r143;
	add.s64 	%rd109, %rd3, %rd107;
	ld.local.f32 	%f250, [%rd186+-4];
	atom.global.add.f32 	%f251, [%rd109], %f250;
	add.s32 	%r145, %r121, 8;
	mul.wide.u32 	%rd110, %r145, 4;
	add.s64 	%rd111, %rd4, %rd110;
	ld.local.u32 	%r146, [%rd185];
	atom.global.add.u32 	%r147, [%rd111], %r146;
	add.s64 	%rd112, %rd3, %rd110;
	ld.local.f32 	%f252, [%rd186];
	atom.global.add.f32 	%f253, [%rd112], %f252;
	add.s32 	%r148, %r121, 9;
	mul.wide.u32 	%rd113, %r148, 4;
	add.s64 	%rd114, %rd4, %rd113;
	ld.local.u32 	%r149, [%rd185+4];
	atom.global.add.u32 	%r150, [%rd114], %r149;
	add.s64 	%rd115, %rd3, %rd113;
	ld.local.f32 	%f254, [%rd186+4];
	atom.global.add.f32 	%f255, [%rd115], %f254;
	add.s32 	%r151, %r121, 10;
	mul.wide.u32 	%rd116, %r151, 4;
	add.s64 	%rd117, %rd4, %rd116;
	ld.local.u32 	%r152, [%rd185+8];
	atom.global.add.u32 	%r153, [%rd117], %r152;
	add.s64 	%rd118, %rd3, %rd116;
	ld.local.f32 	%f256, [%rd186+8];
	atom.global.add.f32 	%f257, [%rd118], %f256;
	add.s32 	%r154, %r121, 11;
	mul.wide.u32 	%rd119, %r154, 4;
	add.s64 	%rd120, %rd4, %rd119;
	ld.local.u32 	%r155, [%rd185+12];
	atom.global.add.u32 	%r156, [%rd120], %r155;
	add.s64 	%rd121, %rd3, %rd119;
	ld.local.f32 	%f258, [%rd186+12];
	atom.global.add.f32 	%f259, [%rd121], %f258;
	add.s32 	%r157, %r121, 12;
	mul.wide.u32 	%rd122, %r157, 4;
	add.s64 	%rd123, %rd4, %rd122;
	ld.local.u32 	%r158, [%rd185+16];
	atom.global.add.u32 	%r159, [%rd123], %r158;
	add.s64 	%rd124, %rd3, %rd122;
	ld.local.f32 	%f260, [%rd186+16];
	atom.global.add.f32 	%f261, [%rd124], %f260;
	add.s32 	%r160, %r121, 13;
	mul.wide.u32 	%rd125, %r160, 4;
	add.s64 	%rd126, %rd4, %rd125;
	ld.local.u32 	%r161, [%rd185+20];
	atom.global.add.u32 	%r162, [%rd126], %r161;
	add.s64 	%rd127, %rd3, %rd125;
	ld.local.f32 	%f262, [%rd186+20];
	atom.global.add.f32 	%f263, [%rd127], %f262;
	add.s32 	%r163, %r121, 14;
	mul.wide.u32 	%rd128, %r163, 4;
	add.s64 	%rd129, %rd4, %rd128;
	ld.local.u32 	%r164, [%rd185+24];
	atom.global.add.u32 	%r165, [%rd129], %r164;
	add.s64 	%rd130, %rd3, %rd128;
	ld.local.f32 	%f264, [%rd186+24];
	atom.global.add.f32 	%f265, [%rd130], %f264;
	add.s32 	%r166, %r121, 15;
	mul.wide.u32 	%rd131, %r166, 4;
	add.s64 	%rd132, %rd4, %rd131;
	ld.local.u32 	%r167, [%rd185+28];
	atom.global.add.u32 	%r168, [%rd132], %r167;
	add.s64 	%rd133, %rd3, %rd131;
	ld.local.f32 	%f266, [%rd186+28];
	atom.global.add.f32 	%f267, [%rd133], %f266;
	add.s32 	%r220, %r220, 16;
	add.s32 	%r219, %r219, 16;
	add.s64 	%rd186, %rd186, 64;
	add.s64 	%rd185, %rd185, 64;
	setp.ne.s32 	%p49, %r219, 0;
	@%p49 bra 	$L__BB0_30;
$L__BB0_31:
	setp.eq.s32 	%p50, %r17, 0;
	@%p50 bra 	$L__BB0_40;
	and.b32  	%r53, %r66, 7;
	setp.lt.u32 	%p51, %r17, 8;
	@%p51 bra 	$L__BB0_34;
	add.s32 	%r169, %r221, %r15;
	mul.wide.u32 	%rd134, %r169, 4;
	add.s64 	%rd135, %rd4, %rd134;
	mul.wide.u32 	%rd136, %r221, 4;
	add.s64 	%rd137, %rd8, %rd136;
	ld.local.u32 	%r170, [%rd137];
	atom.global.add.u32 	%r171, [%rd135], %r170;
	add.s64 	%rd138, %rd3, %rd134;
	add.s64 	%rd139, %rd7, %rd136;
	ld.local.f32 	%f268, [%rd139];
	atom.global.add.f32 	%f269, [%rd138], %f268;
	add.s32 	%r172, %r169, 1;
	mul.wide.u32 	%rd140, %r172, 4;
	add.s64 	%rd141, %rd4, %rd140;
	ld.local.u32 	%r173, [%rd137+4];
	atom.global.add.u32 	%r174, [%rd141], %r173;
	add.s64 	%rd142, %rd3, %rd140;
	ld.local.f32 	%f270, [%rd139+4];
	atom.global.add.f32 	%f271, [%rd142], %f270;
	add.s32 	%r175, %r169, 2;
	mul.wide.u32 	%rd143, %r175, 4;
	add.s64 	%rd144, %rd4, %rd143;
	ld.local.u32 	%r176, [%rd137+8];
	atom.global.add.u32 	%r177, [%rd144], %r176;
	add.s64 	%rd145, %rd3, %rd143;
	ld.local.f32 	%f272, [%rd139+8];
	atom.global.add.f32 	%f273, [%rd145], %f272;
	add.s32 	%r178, %r169, 3;
	mul.wide.u32 	%rd146, %r178, 4;
	add.s64 	%rd147, %rd4, %rd146;
	ld.local.u32 	%r179, [%rd137+12];
	atom.global.add.u32 	%r180, [%rd147], %r179;
	add.s64 	%rd148, %rd3, %rd146;
	ld.local.f32 	%f274, [%rd139+12];
	atom.global.add.f32 	%f275, [%rd148], %f274;
	add.s32 	%r181, %r169, 4;
	mul.wide.u32 	%rd149, %r181, 4;
	add.s64 	%rd150, %rd4, %rd149;
	ld.local.u32 	%r182, [%rd137+16];
	atom.global.add.u32 	%r183, [%rd150], %r182;
	add.s64 	%rd151, %rd3, %rd149;
	ld.local.f32 	%f276, [%rd139+16];
	atom.global.add.f32 	%f277, [%rd151], %f276;
	add.s32 	%r184, %r169, 5;
	mul.wide.u32 	%rd152, %r184, 4;
	add.s64 	%rd153, %rd4, %rd152;
	ld.local.u32 	%r185, [%rd137+20];
	atom.global.add.u32 	%r186, [%rd153], %r185;
	add.s64 	%rd154, %rd3, %rd152;
	ld.local.f32 	%f278, [%rd139+20];
	atom.global.add.f32 	%f279, [%rd154], %f278;
	add.s32 	%r187, %r169, 6;
	mul.wide.u32 	%rd155, %r187, 4;
	add.s64 	%rd156, %rd4, %rd155;
	ld.local.u32 	%r188, [%rd137+24];
	atom.global.add.u32 	%r189, [%rd156], %r188;
	add.s64 	%rd157, %rd3, %rd155;
	ld.local.f32 	%f280, [%rd139+24];
	atom.global.add.f32 	%f281, [%rd157], %f280;
	add.s32 	%r190, %r169, 7;
	mul.wide.u32 	%rd158, %r190, 4;
	add.s64 	%rd159, %rd4, %rd158;
	ld.local.u32 	%r191, [%rd137+28];
	atom.global.add.u32 	%r192, [%rd159], %r191;
	add.s64 	%rd160, %rd3, %rd158;
	ld.local.f32 	%f282, [%rd139+28];
	atom.global.add.f32 	%f283, [%rd160], %f282;
	add.s32 	%r221, %r221, 8;
$L__BB0_34:
	setp.eq.s32 	%p52, %r53, 0;
	@%p52 bra 	$L__BB0_40;
	and.b32  	%r56, %r66, 3;
	setp.lt.u32 	%p53, %r53, 4;
	@%p53 bra 	$L__BB0_37;
	add.s32 	%r193, %r221, %r15;
	mul.wide.u32 	%rd161, %r193, 4;
	add.s64 	%rd162, %rd4, %rd161;
	mul.wide.u32 	%rd163, %r221, 4;
	add.s64 	%rd164, %rd8, %rd163;
	ld.local.u32 	%r194, [%rd164];
	atom.global.add.u32 	%r195, [%rd162], %r194;
	add.s64 	%rd165, %rd3, %rd161;
	add.s64 	%rd166, %rd7, %rd163;
	ld.local.f32 	%f284, [%rd166];
	atom.global.add.f32 	%f285, [%rd165], %f284;
	add.s32 	%r196, %r193, 1;
	mul.wide.u32 	%rd167, %r196, 4;
	add.s64 	%rd168, %rd4, %rd167;
	ld.local.u32 	%r197, [%rd164+4];
	atom.global.add.u32 	%r198, [%rd168], %r197;
	add.s64 	%rd169, %rd3, %rd167;
	ld.local.f32 	%f286, [%rd166+4];
	atom.global.add.f32 	%f287, [%rd169], %f286;
	add.s32 	%r199, %r193, 2;
	mul.wide.u32 	%rd170, %r199, 4;
	add.s64 	%rd171, %rd4, %rd170;
	ld.local.u32 	%r200, [%rd164+8];
	atom.global.add.u32 	%r201, [%rd171], %r200;
	add.s64 	%rd172, %rd3, %rd170;
	ld.local.f32 	%f288, [%rd166+8];
	atom.global.add.f32 	%f289, [%rd172], %f288;
	add.s32 	%r202, %r193, 3;
	mul.wide.u32 	%rd173, %r202, 4;
	add.s64 	%rd174, %rd4, %rd173;
	ld.local.u32 	%r203, [%rd164+12];
	atom.global.add.u32 	%r204, [%rd174], %r203;
	add.s64 	%rd175, %rd3, %rd173;
	ld.local.f32 	%f290, [%rd166+12];
	atom.global.add.f32 	%f291, [%rd175], %f290;
	add.s32 	%r221, %r221, 4;
$L__BB0_37:
	setp.eq.s32 	%p54, %r56, 0;
	@%p54 bra 	$L__BB0_40;
	mul.wide.u32 	%rd176, %r221, 4;
	add.s64 	%rd188, %rd7, %rd176;
	add.s64 	%rd187, %rd8, %rd176;
	neg.s32 	%r224, %r56;
$L__BB0_39:
	.pragma "nounroll";
	add.s32 	%r205, %r221, %r15;
	mul.wide.u32 	%rd177, %r205, 4;
	add.s64 	%rd178, %rd4, %rd177;
	ld.local.u32 	%r206, [%rd187];
	atom.global.add.u32 	%r207, [%rd178], %r206;
	add.s64 	%rd179, %rd3, %rd177;
	ld.local.f32 	%f292, [%rd188];
	atom.global.add.f32 	%f293, [%rd179], %f292;
	add.s32 	%r221, %r221, 1;
	add.s64 	%rd188, %rd188, 4;
	add.s64 	%rd187, %rd187, 4;
	add.s32 	%r224, %r224, 1;
	setp.ne.s32 	%p55, %r224, 0;
	@%p55 bra 	$L__BB0_39;
$L__BB0_40:
	ret;
$L__BB0_41:
	ld.global.f32 	%f148, [%rd17+12];
	ld.global.f32 	%f149, [%rd17];
	setp.gtu.f32 	%p11, %f22, %f148;
	setp.ltu.f32 	%p12, %f25, %f149;
	or.pred  	%p13, %p11, %p12;
	@%p13 bra 	$L__BB0_44;
	ld.global.f32 	%f53, [%rd17+20];
	ld.global.f32 	%f54, [%rd17+8];
	ld.global.f32 	%f151, [%rd17+4];
	ld.global.f32 	%f153, [%rd17+16];
	setp.gtu.f32 	%p14, %f23, %f153;
	setp.ltu.f32 	%p15, %f26, %f151;
	or.pred  	%p16, %p14, %p15;
	@%p16 bra 	$L__BB0_44;
	setp.gtu.f32 	%p17, %f24, %f53;
	setp.ltu.f32 	%p18, %f27, %f54;
	selp.b32 	%r84, %r218, %r22, %p18;
	selp.b32 	%r218, %r218, %r84, %p17;
$L__BB0_44:
	setp.lt.u32 	%p46, %r218, %r65;
	@%p46 bra 	$L__BB0_5;
	add.s32 	%r208, %r208, 1;
	setp.eq.s32 	%p47, %r208, %r66;
	@%p47 bra 	$L__BB0_28;
	bra.uni 	$L__BB0_4;

}


// ===== COMPILED SASS (sm_100) =====

	.target	sm_100

	.elftype	@"ET_EXEC"


//--------------------- .note.nv.tkinfo           --------------------------
	.section	.note.nv.tkinfo,"",@"SHT_NOTE"
	.sectionflags	@"SHF_NOTE_NV_TKINFO"
	.tkinfo
        /*0018*/ 	.word	0x00000002
        /*0030*/ 	.string	""
        /*0030*/ 	.string	"ptxas"
        /*0030*/ 	.string	"Cuda compilation tools, release 13.0, V13.0.88"
        /*0030*/ 	.string	"Build cuda_13.0.r13.0/compiler.36424714_0"
        /*0030*/ 	.string	"-arch sm_100 -m 64 "



//--------------------- .note.nv.cuinfo           --------------------------
	.section	.note.nv.cuinfo,"",@"SHT_NOTE"
	.sectionflags	@"SHF_NOTE_NV_CUINFO"
        /*0018*/ 	.short	0x0002
        /*001a*/ 	.short	0x0064
        /*001c*/ 	.short	0x0082
	.zero		2


//--------------------- .nv.info                  --------------------------
	.section	.nv.info,"",@"SHT_CUDA_INFO"
	.align	4


	//----- nvinfo : EIATTR_REGCOUNT
	.align		4
        /*0000*/ 	.byte	0x04, 0x2f
        /*0002*/ 	.short	(.L_2 - .L_1)
	.align		4
.L_1:
        /*0004*/ 	.word	index@(vgram_kernel)
        /*0008*/ 	.word	0x00000038


	//----- nvinfo : EIATTR_FRAME_SIZE
	.align		4
.L_2:
        /*000c*/ 	.byte	0x04, 0x11
        /*000e*/ 	.short	(.L_4 - .L_3)
	.align		4
.L_3:
        /*0010*/ 	.word	index@($__internal_1_$__cuda_sm3x_div_rn_noftz_f32_slowpath)
        /*0014*/ 	.word	0x000007f0


	//----- nvinfo : EIATTR_FRAME_SIZE
	.align		4
.L_4:
        /*0018*/ 	.byte	0x04, 0x11
        /*001a*/ 	.short	(.L_6 - .L_5)
	.align		4
.L_5:
        /*001c*/ 	.word	index@($__internal_0_$__cuda_sm20_sqrt_rn_f32_slowpath)
        /*0020*/ 	.word	0x000007f0


	//----- nvinfo : EIATTR_FRAME_SIZE
	.align		4
.L_6:
        /*0024*/ 	.byte	0x04, 0x11
        /*0026*/ 	.short	(.L_8 - .L_7)
	.align		4
.L_7:
        /*0028*/ 	.word	index@(vgram_kernel)
        /*002c*/ 	.word	0x000007f0


	//----- nvinfo : EIATTR_MIN_STACK_SIZE
	.align		4
.L_8:
        /*0030*/ 	.byte	0x04, 0x12
        /*0032*/ 	.short	(.L_10 - .L_9)
	.align		4
.L_9:
        /*0034*/ 	.word	index@(vgram_kernel)
        /*0038*/ 	.word	0x000007f0
.L_10:


//--------------------- .nv.compat                --------------------------
	.section	.nv.compat,"",@"SHT_CUDA_COMPAT_INFO"
	.align	4
        /*0000*/ 	.byte	0x02, 0x09, 0x00, 0x00, 0x02, 0x02, 0x01, 0x00, 0x02, 0x05, 0x05, 0x00, 0x03, 0x07, 0x01, 0x01
        /*0010*/ 	.byte	0x02, 0x03, 0x00, 0x00, 0x02, 0x06, 0x01, 0x00, 0x04, 0x0b, 0x08, 0x00, 0x01, 0x00, 0x00, 0x00
        /*0020*/ 	.byte	0x00, 0x00, 0x00, 0x00


//--------------------- .nv.info.vgram_kernel     --------------------------
	.section	.nv.info.vgram_kernel,"",@"SHT_CUDA_INFO"
	.sectionflags	@""
	.align	4


	//----- nvinfo : EIATTR_CUDA_API_VERSION
	.align		4
        /*0000*/ 	.byte	0x04, 0x37
        /*0002*/ 	.short	(.L_12 - .L_11)
.L_11:
        /*0004*/ 	.word	0x00000082


	//----- nvinfo : EIATTR_KPARAM_INFO
	.align		4
.L_12:
        /*0008*/ 	.byte	0x04, 0x17
        /*000a*/ 	.short	(.L_14 - .L_13)
.L_13:
        /*000c*/ 	.word	0x00000000
        /*0010*/ 	.short	0x0008
        /*0012*/ 	.short	0x0060
        /*0014*/ 	.byte	0x00, 0xf5, 0x21, 0x00


	//----- nvinfo : EIATTR_KPARAM_INFO
	.align		4
.L_14:
        /*0018*/ 	.byte	0x04, 0x17
        /*001a*/ 	.short	(.L_16 - .L_15)
.L_15:
        /*001c*/ 	.word	0x00000000
        /*0020*/ 	.short	0x0007
        /*0022*/ 	.short	0x0058
        /*0024*/ 	.byte	0x00, 0xf5, 0x21, 0x00


	//----- nvinfo : EIATTR_KPARAM_INFO
	.align		4
.L_16:
        /*0028*/ 	.byte	0x04, 0x17
        /*002a*/ 	.short	(.L_18 - .L_17)
.L_17:
        /*002c*/ 	.word	0x00000000
        /*0030*/ 	.short	0x0006
        /*0032*/ 	.short	0x0030
        /*0034*/ 	.byte	0x00, 0xf0, 0xa1, 0x00


	//----- nvinfo : EIATTR_KPARAM_INFO
	.align		4
.L_18:
        /*0038*/ 	.byte	0x04, 0x17
        /*003a*/ 	.short	(.L_20 - .L_19)
.L_19:
        /*003c*/ 	.word	0x00000000
        /*0040*/ 	.short	0x0005
        /*0042*/ 	.short	0x0028
        /*0044*/ 	.byte	0x00, 0xf5, 0x21, 0x00


	//----- nvinfo : EIATTR_KPARAM_INFO
	.align		4
.L_20:
        /*0048*/ 	.byte	0x04, 0x17
        /*004a*/ 	.short	(.L_22 - .L_21)
.L_21:
        /*004c*/ 	.word	0x00000000
        /*0050*/ 	.short	0x0004
        /*0052*/ 	.short	0x0020
        /*0054*/ 	.byte	0x00, 0xf5, 0x21, 0x00


	//----- nvinfo : EIATTR_KPARAM_INFO
	.align		4
.L_22:
        /*0058*/ 	.byte	0x04, 0x17
        /*005a*/ 	.short	(.L_24 - .L_23)
.L_23:
        /*005c*/ 	.word	0x00000000
        /*0060*/ 	.short	0x0003
        /*0062*/ 	.short	0x0018
        /*0064*/ 	.byte	0x00, 0xf5, 0x21, 0x00


	//----- nvinfo : EIATTR_KPARAM_INFO
	.align		4
.L_24:
        /*0068*/ 	.byte	0x04, 0x17
        /*006a*/ 	.short	(.L_26 - .L_25)
.L_25:
        /*006c*/ 	.word	0x00000000
        /*0070*/ 	.short	0x0002
        /*0072*/ 	.short	0x0010
        /*0074*/ 	.byte	0x00, 0xf5, 0x21, 0x00


	//----- nvinfo : EIATTR_KPARAM_INFO
	.align		4
.L_26:
        /*0078*/ 	.byte	0x04, 0x17
        /*007a*/ 	.short	(.L_28 - .L_27)
.L_27:
        /*007c*/ 	.word	0x00000000
        /*0080*/ 	.short	0x0001
        /*0082*/ 	.short	0x0008
        /*0084*/ 	.byte	0x00, 0xf5, 0x21, 0x00


	//----- nvinfo : EIATTR_KPARAM_INFO
	.align		4
.L_28:
        /*0088*/ 	.byte	0x04, 0x17
        /*008a*/ 	.short	(.L_30 - .L_29)
.L_29:
        /*008c*/ 	.word	0x00000000
        /*0090*/ 	.short	0x0000
        /*0092*/ 	.short	0x0000
        /*0094*/ 	.byte	0x00, 0xf5, 0x21, 0x00


	//----- nvinfo : EIATTR_SPARSE_MMA_MASK
	.align		4
.L_30:
        /*0098*/ 	.byte	0x03, 0x50
        /*009a*/ 	.short	0x0000


	//----- nvinfo : EIATTR_MAXREG_COUNT
	.align		4
        /*009c*/ 	.byte	0x03, 0x1b
        /*009e*/ 	.short	0x00ff


	//----- nvinfo : EIATTR_MERCURY_ISA_VERSION
	.align		4
        /*00a0*/ 	.byte	0x03, 0x5f
        /*00a2*/ 	.short	0x0101


	//----- nvinfo : EIATTR_VRC_CTA_INIT_COUNT
	.align		4
        /*00a4*/ 	.byte	0x02, 0x4a
	.zero		1
	.zero		1


	//----- nvinfo : EIATTR_EXIT_INSTR_OFFSETS
	.align		4
        /*00a8*/ 	.byte	0x04, 0x1c
        /*00aa*/ 	.short	(.L_32 - .L_31)


	//   ....[0]....
.L_31:
        /*00ac*/ 	.word	0x000000d0


	//   ....[1]....
        /*00b0*/ 	.word	0x000011e0


	//   ....[2]....
        /*00b4*/ 	.word	0x00003320


	//   ....[3]....
        /*00b8*/ 	.word	0x00003740


	//   ....[4]....
        /*00bc*/ 	.word	0x000039a0


	//   ....[5]....
        /*00c0*/ 	.word	0x00003ae0


	//----- nvinfo : EIATTR_CRS_STACK_SIZE
	.align		4
.L_32:
        /*00c4*/ 	.byte	0x04, 0x1e
        /*00c6*/ 	.short	(.L_34 - .L_33)
.L_33:
        /*00c8*/ 	.word	0x00000000


	//----- nvinfo : EIATTR_CBANK_PARAM_SIZE
	.align		4
.L_34:
        /*00cc*/ 	.byte	0x03, 0x19
        /*00ce*/ 	.short	0x0068


	//----- nvinfo : EIATTR_PARAM_CBANK
	.align		4
        /*00d0*/ 	.byte	0x04, 0x0a
        /*00d2*/ 	.short	(.L_36 - .L_35)
	.align		4
.L_35:
        /*00d4*/ 	.word	index@(.nv.constant0.vgram_kernel)
        /*00d8*/ 	.short	0x0380
        /*00da*/ 	.short	0x0068


	//----- nvinfo : EIATTR_SW_WAR
	.align		4
.L_36:
        /*00dc*/ 	.byte	0x04, 0x36
        /*00de*/ 	.short	(.L_38 - .L_37)
.L_37:
        /*00e0*/ 	.word	0x00000008
.L_38:


//--------------------- .nv.callgraph             --------------------------
	.section	.nv.callgraph,"",@"SHT_CUDA_CALLGRAPH"
	.align	4
	.sectionentsize	8
	.align		4
        /*0000*/ 	.word	0x00000000
	.align		4
        /*0004*/ 	.word	0xffffffff
	.align		4
        /*0008*/ 	.word	0x00000000
	.align		4
        /*000c*/ 	.word	0xfffffffe
	.align		4
        /*0010*/ 	.word	0x00000000
	.align		4
        /*0014*/ 	.word	0xfffffffd
	.align		4
        /*0018*/ 	.word	0x00000000
	.align		4
        /*001c*/ 	.word	0xfffffffc


//--------------------- .nv.constant4             --------------------------
	.section	.nv.constant4,"a",@progbits
	.align	8
	.align		8
.nv.constant4:
        /*0000*/ 	.dword	__cudart_i2opi_f


//--------------------- .text.vgram_kernel        --------------------------
	.section	.text.vgram_kernel,"ax",@progbits
	.align	128
        .global         vgram_kernel
        .type           vgram_kernel,@function
        .size           vgram_kernel,(.L_x_41 - vgram_kernel)
        .other          vgram_kernel,@"STO_CUDA_ENTRY STV_DEFAULT"
vgram_kernel:
.text.vgram_kernel:
[----:B------:R-:W0:Y:S01]  /*0000*/  LDC R1, c[0x0][0x37c] ;  /* 0x0000df00ff017b82 */ /* 0x000e220000000800 */
[----:B------:R-:W1:Y:S07]  /*0010*/  S2R R0, SR_TID.X ;  /* 0x0000000000007919 */ /* 0x000e6e0000002100 */
[----:B------:R-:W1:Y:S01]  /*0020*/  S2UR UR5, SR_CTAID.X ;  /* 0x00000000000579c3 */ /* 0x000e620000002500 */
[----:B------:R-:W2:Y:S01]  /*0030*/  LDCU UR6, c[0x0][0x3b0] ;  /* 0x00007600ff0677ac */ /* 0x000ea20008000800 */
[----:B0-----:R-:W-:Y:S01]  /*0040*/  IADD3 R1, PT, PT, R1, -0x7f0, RZ ;  /* 0xfffff81001017810 */ /* 0x001fe20007ffe0ff */
[----:B------:R-:W2:Y:S03]  /*0050*/  LDCU UR4, c[0x0][0x3bc] ;  /* 0x00007780ff0477ac */ /* 0x000ea60008000800 */
[----:B------:R-:W-:-:S02]  /*0060*/  R2UR UR22, R1 ;  /* 0x00000000011672ca */ /* 0x000fc400000e0000 */
[----:B------:R-:W1:Y:S01]  /*0070*/  LDC R5, c[0x0][0x360] ;  /* 0x0000d800ff057b82 */ /* 0x000e620000000800 */
[C---:B------:R-:W-:Y:S02]  /*0080*/  R2UR UR12, R1.reuse ;  /* 0x00000000010c72ca */ /* 0x040fe400000e0000 */
[----:B------:R-:W-:Y:S01]  /*0090*/  R2UR UR10, R1 ;  /* 0x00000000010a72ca */ /* 0x000fe200000e0000 */
[----:B--2---:R-:W-:Y:S01]  /*00a0*/  UIMAD UR4, UR6, UR4, URZ ;  /* 0x00000004060472a4 */ /* 0x004fe2000f8e02ff */
[----:B-1----:R-:W-:-:S05]  /*00b0*/  IMAD R5, R5, UR5, R0 ;  /* 0x0000000505057c24 */ /* 0x002fca000f8e0200 */
[----:B------:R-:W-:-:S13]  /*00c0*/  ISETP.GE.U32.AND P0, PT, R5, UR4, PT ;  /* 0x0000000405007c0c */ /* 0x000fda000bf06070 */
[----:B------:R-:W-:Y:S05]  /*00d0*/  @P0 EXIT ;  /* 0x000000000000094d */ /* 0x000fea0003800000 */
[----:B------:R-:W0:Y:S01]  /*00e0*/  I2F.U32.RP R4, UR6 ;  /* 0x0000000600047d06 */ /* 0x000e220008209000 */
[----:B------:R-:W1:Y:S01]  /*00f0*/  LDCU UR7, c[0x0][0x3b8] ;  /* 0x00007700ff0777ac */ /* 0x000e620008000800 */
[----:B------:R-:W-:Y:S01]  /*0100*/  ISETP.NE.U32.AND P2, PT, RZ, UR6, PT ;  /* 0x00000006ff007c0c */ /* 0x000fe2000bf45070 */
[----:B------:R2:W-:Y:S04]  /*0110*/  STL.64 [R1+0x20], RZ ;  /* 0x000020ff01007387 */ /* 0x0005e80000100a00 */
[----:B------:R2:W-:Y:S04]  /*0120*/  STL.64 [R1+0x28], RZ ;  /* 0x000028ff01007387 */ /* 0x0005e80000100a00 */
[----:B------:R2:W-:Y:S01]  /*0130*/  STL.64 [R1+0x30], RZ ;  /* 0x000030ff01007387 */ /* 0x0005e20000100a00 */
[----:B0-----:R-:W0:Y:S03]  /*0140*/  MUFU.RCP R4, R4 ;  /* 0x0000000400047308 */ /* 0x001e260000001000 */
[----:B------:R2:W-:Y:S04]  /*0150*/  STL.64 [R1+0x38], RZ ;  /* 0x000038ff01007387 */ /* 0x0005e80000100a00 */
[----:B------:R2:W-:Y:S04]  /*0160*/  STL.64 [R1+0x40], RZ ;  /* 0x000040ff01007387 */ /* 0x0005e80000100a00 */
[----:B------:R2:W-:Y:S04]  /*0170*/  STL.64 [R1+0x48], RZ ;  /* 0x000048ff01007387 */ /* 0x0005e80000100a00 */
[----:B------:R2:W-:Y:S01]  /*0180*/  STL.64 [R1+0x50], RZ ;  /* 0x000050ff01007387 */ /* 0x0005e20000100a00 */
[----:B0-----:R-:W-:-:S03]  /*0190*/  IADD3 R2, PT, PT, R4, 0xffffffe, RZ ;  /* 0x0ffffffe04027810 */ /* 0x001fc60007ffe0ff */
[----:B------:R2:W-:Y:S01]  /*01a0*/  STL.64 [R1+0x58], RZ ;  /* 0x000058ff01007387 */ /* 0x0005e20000100a00 */
[----:B------:R0:W3:Y:S03]  /*01b0*/  F2I.FTZ.U32.TRUNC.NTZ R3, R2 ;  /* 0x0000000200037305 */ /* 0x0000e6000021f000 */
[----:B------:R2:W-:Y:S04]  /*01c0*/  STL.64 [R1+0x60], RZ ;  /* 0x000060ff01007387 */ /* 0x0005e80000100a00 */
[----:B------:R2:W-:Y:S01]  /*01d0*/  STL.64 [R1+0x68], RZ ;  /* 0x000068ff01007387 */ /* 0x0005e20000100a00 */
[----:B0-----:R-:W-:-:S03]  /*01e0*/  HFMA2 R2, -RZ, RZ, 0, 0 ;  /* 0x00000000ff027431 */ /* 0x001fc600000001ff */
[----:B------:R2:W-:Y:S04]  /*01f0*/  STL.64 [R1+0x70], RZ ;  /* 0x000070ff01007387 */ /* 0x0005e80000100a00 */
[----:B------:R2:W-:Y:S01]  /*0200*/  STL.64 [R1+0x78], RZ ;  /* 0x000078ff01007387 */ /* 0x0005e20000100a00 */
[----:B---3--:R-:W-:-:S03]  /*0210*/  IADD3 R7, PT, PT, RZ, -R3, RZ ;  /* 0x80000003ff077210 */ /* 0x008fc60007ffe0ff */
[----:B------:R2:W-:Y:S02]  /*0220*/  STL.64 [R1+0x80], RZ ;  /* 0x000080ff01007387 */ /* 0x0005e40000100a00 */
[----:B------:R-:W-:Y:S02]  /*0230*/  IMAD R7, R7, UR6, RZ ;  /* 0x0000000607077c24 */ /* 0x000fe4000f8e02ff */
[----:B------:R2:W-:Y:S02]  /*0240*/  STL.64 [R1+0x88], RZ ;  /* 0x000088ff01007387 */ /* 0x0005e40000100a00 */
[----:B------:R-:W-:Y:S02]  /*0250*/  IMAD.HI.U32 R0, R3, R7, R2 ;  /* 0x0000000703007227 */ /* 0x000fe400078e0002 */
[----:B------:R2:W-:Y:S04]  /*0260*/  STL.64 [R1+0x90], RZ ;  /* 0x000090ff01007387 */ /* 0x0005e80000100a00 */
[----:B------:R-:W-:Y:S01]  /*0270*/  IMAD.HI.U32 R0, R0, R5, RZ ;  /* 0x0000000500007227 */ /* 0x000fe200078e00ff */
[----:B------:R2:W-:Y:S04]  /*0280*/  STL.64 [R1+0x98], RZ ;  /* 0x000098ff01007387 */ /* 0x0005e80000100a00 */
[----:B------:R-:W-:Y:S01]  /*0290*/  IADD3 R6, PT, PT, -R0, RZ, RZ ;  /* 0x000000ff00067210 */ /* 0x000fe20007ffe1ff */
[----:B------:R2:W-:Y:S04]  /*02a0*/  STL.64 [R1+0xa0], RZ ;  /* 0x0000a0ff01007387 */ /* 0x0005e80000100a00 */
[----:B------:R-:W-:Y:S01]  /*02b0*/  IMAD R3, R6, UR6, R5 ;  /* 0x0000000606037c24 */ /* 0x000fe2000f8e0205 */
[----:B------:R2:W-:Y:S04]  /*02c0*/  STL.64 [R1+0xa8], RZ ;  /* 0x0000a8ff01007387 */ /* 0x0005e80000100a00 */
[C---:B------:R-:W-:Y:S01]  /*02d0*/  ISETP.GE.U32.AND P0, PT, R3.reuse, UR6, PT ;  /* 0x0000000603007c0c */ /* 0x040fe2000bf06070 */
[----:B------:R2:W-:Y:S04]  /*02e0*/  STL.64 [R1+0xb0], RZ ;  /* 0x0000b0ff01007387 */ /* 0x0005e80000100a00 */
[----:B------:R2:W-:Y:S04]  /*02f0*/  STL.64 [R1+0xb8], RZ ;  /* 0x0000b8ff01007387 */ /* 0x0005e80000100a00 */
[----:B------:R2:W-:Y:S04]  /*0300*/  STL.64 [R1+0xc0], RZ ;  /* 0x0000c0ff01007387 */ /* 0x0005e80000100a00 */
[----:B------:R-:W-:Y:S01]  /*0310*/  @P0 IADD3 R3, PT, PT, R3, -UR6, RZ ;  /* 0x8000000603030c10 */ /* 0x000fe2000fffe0ff */
[----:B------:R2:W-:Y:S01]  /*0320*/  STL.64 [R1+0xc8], RZ ;  /* 0x0000c8ff01007387 */ /* 0x0005e20000100a00 */
[----:B------:R-:W-:-:S02]  /*0330*/  @P0 IADD3 R0, PT, PT, R0, 0x1, RZ ;  /* 0x0000000100000810 */ /* 0x000fc40007ffe0ff */
[----:B------:R-:W-:Y:S01]  /*0340*/  ISETP.GE.U32.AND P1, PT, R3, UR6, PT ;  /* 0x0000000603007c0c */ /* 0x000fe2000bf26070 */
[----:B------:R2:W-:Y:S01]  /*0350*/  STL.64 [R1+0xd0], RZ ;  /* 0x0000d0ff01007387 */ /* 0x0005e20000100a00 */
[----:B-1----:R-:W-:-:S03]  /*0360*/  ISETP.NE.AND P0, PT, RZ, UR7, PT ;  /* 0x00000007ff007c0c */ /* 0x002fc6000bf05270 */
[----:B------:R2:W-:Y:S04]  /*0370*/  STL.64 [R1+0xd8], RZ ;  /* 0x0000d8ff01007387 */ /* 0x0005e80000100a00 */
[----:B------:R2:W-:Y:S04]  /*0380*/  STL.64 [R1+0xe0], RZ ;  /* 0x0000e0ff01007387 */ /* 0x0005e80000100a00 */
[----:B------:R-:W-:Y:S01]  /*0390*/  @P1 IADD3 R0, PT, PT, R0, 0x1, RZ ;  /* 0x0000000100001810 */ /* 0x000fe20007ffe0ff */
[----:B------:R2:W-:Y:S01]  /*03a0*/  STL.64 [R1+0xe8], RZ ;  /* 0x0000e8ff01007387 */ /* 0x0005e20000100a00 */
[----:B------:R-:W-:-:S03]  /*03b0*/  @!P2 LOP3.LUT R0, RZ, UR6, RZ, 0x33, !PT ;  /* 0x00000006ff00ac12 */ /* 0x000fc6000f8e33ff */
[----:B------:R2:W-:Y:S01]  /*03c0*/  STL.64 [R1+0xf0], RZ ;  /* 0x0000f0ff01007387 */ /* 0x0005e20000100a00 */
[----:B------:R-:W-:-:S03]  /*03d0*/  IADD3 R4, PT, PT, -R0, RZ, RZ ;  /* 0x000000ff00047210 */ /* 0x000fc60007ffe1ff */
[----:B------:R2:W-:Y:S02]  /*03e0*/  STL.64 [R1+0xf8], RZ ;  /* 0x0000f8ff01007387 */ /* 0x0005e40000100a00 */
[----:B------:R-:W-:Y:S02]  /*03f0*/  IMAD R4, R4, UR6, R5 ;  /* 0x0000000604047c24 */ /* 0x000fe4000f8e0205 */
[----:B------:R2:W-:Y:S04]  /*0400*/  STL.64 [R1+0x100], RZ ;  /* 0x000100ff01007387 */ /* 0x0005e80000100a00 */
        /* <DEDUP_REMOVED lines=220> */
[----:B------:R2:W-:Y:S01]  /*11d0*/  STL.64 [R1+0x7e8], RZ ;  /* 0x0007e8ff01007387 */ /* 0x0005e20000100a00 */
[----:B------:R-:W-:Y:S05]  /*11e0*/  @!P0 EXIT ;  /* 0x000000000000894d */ /* 0x000fea0003800000 */
[----:B------:R-:W0:Y:S01]  /*11f0*/  LDCU UR4, c[0x0][0x3b4] ;  /* 0x00007680ff0477ac */ /* 0x000e220008000800 */
[----:B------:R-:W1:Y:S01]  /*1200*/  LDCU.64 UR14, c[0x0][0x358] ;  /* 0x00006b00ff0e77ac */ /* 0x000e620008000a00 */
[----:B------:R-:W-:Y:S02]  /*1210*/  UIADD3 UR18, UPT, UPT, UR10, 0x20, URZ ;  /* 0x000000200a127890 */ /* 0x000fe4000fffe0ff */
[----:B------:R-:W-:Y:S02]  /*1220*/  UIADD3 UR13, UPT, UPT, UR10, 0x408, URZ ;  /* 0x000004080a0d7890 */ /* 0x000fe4000fffe0ff */
[----:B0-----:R-:W-:-:S09]  /*1230*/  UISETP.NE.AND UP0, UPT, UR4, URZ, UPT ;  /* 0x000000ff0400728c */ /* 0x001fd2000bf05270 */
[----:B-1----:R-:W-:Y:S05]  /*1240*/  BRA.U !UP0, `(.L_x_0) ;  /* 0x00000019086c7547 */ /* 0x002fea000b800000 */
[----:B------:R-:W0:Y:S01]  /*1250*/  LDC.64 R2, c[0x0][0x3a0] ;  /* 0x0000e800ff027b82 */ /* 0x000e220000000a00 */
[----:B------:R-:W1:Y:S01]  /*1260*/  LDCU UR7, c[0x0][0x3c4] ;  /* 0x00007880ff0777ac */ /* 0x000e620008000800 */
[----:B------:R-:W3:Y:S06]  /*1270*/  LDCU UR11, c[0x0][0x3d0] ;  /* 0x00007a00ff0b77ac */ /* 0x000eec0008000800 */
[----:B------:R-:W4:Y:S01]  /*1280*/  LDC.64 R12, c[0x0][0x380] ;  /* 0x0000e000ff0c7b82 */ /* 0x000f220000000a00 */
[----:B------:R-:W2:Y:S01]  /*1290*/  LDCU.64 UR20, c[0x0][0x3a8] ;  /* 0x00007500ff1477ac */ /* 0x000ea20008000a00 */
[----:B------:R-:W2:Y:S06]  /*12a0*/  LDCU UR16, c[0x0][0x3c0] ;  /* 0x00007800ff1077ac */ /* 0x000eac0008000800 */
[----:B------:R-:W2:Y:S01]  /*12b0*/  LDC R16, c[0x0][0x3cc] ;  /* 0x0000f300ff107b82 */ /* 0x000ea20000000800 */
[----:B0-----:R-:W-:-:S05]  /*12c0*/  IMAD.WIDE.U32 R2, R0, 0x10, R2 ;  /* 0x0000001000027825 */ /* 0x001fca00078e0002 */
[----:B------:R-:W2:Y:S04]  /*12d0*/  LDG.E R5, desc[UR14][R2.64] ;  /* 0x0000000e02057981 */ /* 0x000ea8000c1e1900 */
[----:B------:R-:W2:Y:S01]  /*12e0*/  LDG.E R6, desc[UR14][R2.64+0x4] ;  /* 0x0000040e02067981 */ /* 0x000ea2000c1e1900 */
[----:B-1----:R-:W-:Y:S01]  /*12f0*/  MOV R19, UR7 ;  /* 0x0000000700137c02 */ /* 0x002fe20008000f00 */
[----:B----4-:R-:W-:Y:S01]  /*1300*/  IMAD.WIDE.U32 R12, R4, 0xc, R12 ;  /* 0x0000000c040c7825 */ /* 0x010fe200078e000c */
[----:B---3--:R-:W-:Y:S01]  /*1310*/  MOV R20, UR11 ;  /* 0x0000000b00147c02 */ /* 0x008fe20008000f00 */
[----:B------:R-:W5:Y:S02]  /*1320*/  LDG.E R7, desc[UR14][R2.64+0x8] ;  /* 0x0000080e02077981 */ /* 0x000f64000c1e1900 */
[----:B------:R-:W-:-:S02]  /*1330*/  FMUL R14, R19, 0.63661974668502807617 ;  /* 0x3f22f983130e7820 */ /* 0x000fc40000400000 */
[----:B------:R0:W5:Y:S02]  /*1340*/  LDG.E R8, desc[UR14][R2.64+0xc] ;  /* 0x00000c0e02087981 */ /* 0x000164000c1e1900 */
[----:B------:R-:W0:Y:S01]  /*1350*/  F2I.NTZ R17, R14 ;  /* 0x0000000e00117305 */ /* 0x000e220000203100 */
[----:B------:R-:W-:Y:S01]  /*1360*/  FMUL R15, R20, 0.63661974668502807617 ;  /* 0x3f22f983140f7820 */ /* 0x000fe20000400000 */
[----:B------:R-:W-:Y:S01]  /*1370*/  FSETP.GE.AND P1, PT, |R19|, 105615, PT ;  /* 0x47ce47801300780b */ /* 0x000fe20003f26200 */
[----:B------:R-:W5:Y:S01]  /*1380*/  LDG.E R9, desc[UR14][R12.64] ;  /* 0x0000000e0c097981 */ /* 0x000f62000c1e1900 */
[----:B------:R-:W-:-:S03]  /*1390*/  USHF.R.U32.HI UR4, URZ, 0x17, UR7 ;  /* 0x00000017ff047899 */ /* 0x000fc60008011607 */
[----:B------:R-:W5:Y:S01]  /*13a0*/  LDG.E R10, desc[UR14][R12.64+0x4] ;  /* 0x0000040e0c0a7981 */ /* 0x000f62000c1e1900 */
[----:B------:R-:W1:Y:S01]  /*13b0*/  F2I.NTZ R18, R15 ;  /* 0x0000000f00127305 */ /* 0x000e620000203100 */
[----:B------:R-:W-:Y:S02]  /*13c0*/  USHF.R.U32.HI UR6, URZ, 0x17, UR11 ;  /* 0x00000017ff067899 */ /* 0x000fe4000801160b */
[----:B------:R3:W5:Y:S01]  /*13d0*/  LDG.E R11, desc[UR14][R12.64+0x8] ;  /* 0x0000080e0c0b7981 */ /* 0x000762000c1e1900 */
[----:B------:R-:W-:Y:S01]  /*13e0*/  FSETP.GE.AND P0, PT, |R20|, 105615, PT ;  /* 0x47ce47801400780b */ /* 0x000fe20003f06200 */
[----:B------:R-:W-:Y:S01]  /*13f0*/  ULOP3.LUT UR5, UR4, 0xe0, URZ, 0xc0, !UPT ;  /* 0x000000e004057892 */ /* 0x000fe2000f8ec0ff */
[----:B--2---:R-:W-:Y:S01]  /*1400*/  LEA R26, P4, R0, UR20, 0x4 ;  /* 0x00000014001a7c11 */ /* 0x004fe2000f8820ff */
[----:B------:R-:W-:Y:S01]  /*1410*/  ULOP3.LUT UR8, UR4, 0x1f, URZ, 0xc0, !UPT ;  /* 0x0000001f04087892 */ /* 0x000fe2000f8ec0ff */
[----:B0-----:R-:W-:Y:S01]  /*1420*/  I2FP.F32.S32 R2, R17 ;  /* 0x0000001100027245 */ /* 0x001fe20000201400 */
[----:B------:R-:W-:Y:S01]  /*1430*/  UIADD3 UR5, UPT, UPT, UR5, -0x80, URZ ;  /* 0xffffff8005057890 */ /* 0x000fe2000fffe0ff */
[----:B------:R-:W-:Y:S01]  /*1440*/  FMNMX R14, R16, UR16, !PT ;  /* 0x00000010100e7c09 */ /* 0x000fe2000f800000 */
[----:B------:R-:W-:Y:S01]  /*1450*/  ULOP3.LUT UR9, UR6, 0x1f, URZ, 0xc0, !UPT ;  /* 0x0000001f06097892 */ /* 0x000fe2000f8ec0ff */
[----:B------:R-:W-:Y:S01]  /*1460*/  FSETP.EQ.OR P2, PT, |R19|, +INF , !P1 ;  /* 0x7f8000001300780b */ /* 0x000fe20004f42600 */
[----:B------:R-:W-:Y:S01]  /*1470*/  FFMA R3, R2, -1.5707962512969970703, R19 ;  /* 0xbfc90fda02037823 */ /* 0x000fe20000000013 */
[----:B---3--:R-:W-:Y:S01]  /*1480*/  FMUL R12, RZ, UR7 ;  /* 0x00000007ff0c7c20 */ /* 0x008fe20008400000 */
[----:B------:R-:W-:Y:S01]  /*1490*/  ULOP3.LUT UR7, UR6, 0xe0, URZ, 0xc0, !UPT ;  /* 0x000000e006077892 */ /* 0x000fe2000f8ec0ff */
[----:B------:R-:W-:Y:S01]  /*14a0*/  FSETP.EQ.OR P3, PT, |R20|, +INF , !P0 ;  /* 0x7f8000001400780b */ /* 0x000fe20004762600 */
[----:B------:R-:W-:Y:S01]  /*14b0*/  FFMA R13, R2, -7.5497894158615963534e-08, R3 ;  /* 0xb3a22168020d7823 */ /* 0x000fe20000000003 */
[----:B-1----:R-:W-:Y:S01]  /*14c0*/  I2FP.F32.S32 R3, R18 ;  /* 0x0000001200037245 */ /* 0x002fe20000201400 */
[----:B------:R-:W-:Y:S01]  /*14d0*/  UIADD3 UR7, UPT, UPT, UR7, -0x80, URZ ;  /* 0xffffff8007077890 */ /* 0x000fe2000fffe0ff */
[----:B------:R-:W-:Y:S01]  /*14e0*/  LEA.HI.X R27, R0, UR21, RZ, 0x4, P4 ;  /* 0x00000015001b7c11 */ /* 0x000fe2000a0f24ff */
[----:B------:R-:W-:Y:S01]  /*14f0*/  @!P1 FFMA R12, R2, -5.3903029534742383927e-15, R13 ;  /* 0xa7c234c5020c9823 */ /* 0x000fe2000000000d */
[----:B------:R-:W-:Y:S01]  /*1500*/  USHF.R.U32.HI UR5, URZ, 0x5, UR5 ;  /* 0x00000005ff057899 */ /* 0x000fe20008011605 */
[----:B------:R-:W-:Y:S01]  /*1510*/  FFMA R2, R3, -1.5707962512969970703, R20 ;  /* 0xbfc90fda03027823 */ /* 0x000fe20000000014 */
[----:B------:R-:W-:Y:S01]  /*1520*/  FMUL R13, RZ, UR11 ;  /* 0x0000000bff0d7c20 */ /* 0x000fe20008400000 */
[----:B------:R-:W-:Y:S01]  /*1530*/  USHF.R.U32.HI UR7, URZ, 0x5, UR7 ;  /* 0x00000005ff077899 */ /* 0x000fe20008011607 */
[----:B------:R-:W-:Y:S01]  /*1540*/  SEL R17, R17, RZ, !P1 ;  /* 0x000000ff11117207 */ /* 0x000fe20004800000 */
[----:B------:R-:W-:Y:S01]  /*1550*/  FFMA R2, R3, -7.5497894158615963534e-08, R2 ;  /* 0xb3a2216803027823 */ /* 0x000fe20000000002 */
[----:B------:R-:W-:Y:S01]  /*1560*/  SEL R18, R18, RZ, !P0 ;  /* 0x000000ff12127207 */ /* 0x000fe20004000000 */
[----:B------:R-:W-:-:S02]  /*1570*/  UIMAD UR11, UR5, -0x4, UR10 ;  /* 0xfffffffc050b78a4 */ /* 0x000fc4000f8e020a */
[----:B------:R-:W-:Y:S01]  /*1580*/  @!P0 FFMA R13, R3, -5.3903029534742383927e-15, R2 ;  /* 0xa7c234c5030d8823 */ /* 0x000fe20000000002 */
[----:B------:R-:W-:Y:S01]  /*1590*/  UIMAD UR10, UR7, -0x4, UR10 ;  /* 0xfffffffc070a78a4 */ /* 0x000fe2000f8e020a */
[----:B------:R-:W-:Y:S01]  /*15a0*/  UMOV UR4, URZ ;  /* 0x000000ff00047c82 */ /* 0x000fe20008000000 */
[----:B------:R-:W-:Y:S01]  /*15b0*/  FMUL R15, RZ, R5 ;  /* 0x00000005ff0f7220 */ /* 0x000fe20000400000 */
[----:B------:R-:W-:-:S09]  /*15c0*/  FMUL R16, RZ, R6 ;  /* 0x00000006ff107220 */ /* 0x000fd20000400000 */
.L_x_21:
[----:B0-----:R-:W0:Y:S02]  /*15d0*/  LDCU.64 UR6, c[0x0][0x398] ;  /* 0x00007300ff0677ac */ /* 0x001e240008000a00 */
[----:B0-----:R-:W-:-:S06]  /*15e0*/  UIMAD.WIDE.U32 UR6, UR4, 0x8, UR6 ;  /* 0x00000008040678a5 */ /* 0x001fcc000f8e0006 */
[----:B------:R-:W-:Y:S02]  /*15f0*/  MOV R20, UR6 ;  /* 0x0000000600147c02 */ /* 0x000fe40008000f00 */
[----:B------:R-:W-:-:S05]  /*1600*/  MOV R21, UR7 ;  /* 0x0000000700157c02 */ /* 0x000fca0008000f00 */
[----:B------:R-:W2:Y:S04]  /*1610*/  LDG.E R3, desc[UR14][R20.64] ;  /* 0x0000000e14037981 */ /* 0x000ea8000c1e1900 */
[----:B------:R-:W3:Y:S01]  /*1620*/  LDG.E R19, desc[UR14][R20.64+0x4] ;  /* 0x0000040e14137981 */ /* 0x000ee2000c1e1900 */
[----:B------:R-:W-:Y:S01]  /*1630*/  BSSY.RECONVERGENT B1, `(.L_x_1) ;  /* 0x0000158000017945 */ /* 0x000fe20003800200 */
[-C--:B--2---:R-:W-:Y:S01]  /*1640*/  FFMA R2, R6, -R3.reuse, R15 ;  /* 0x8000000306027223 */ /* 0x084fe2000000000f */
[----:B------:R-:W-:-:S03]  /*1650*/  FFMA R22, R5, R3, R16 ;  /* 0x0000000305167223 */ /* 0x000fc60000000010 */
[-C--:B-----5:R-:W-:Y:S01]  /*1660*/  FFMA R23, -RZ, R7.reuse, R2 ;  /* 0x00000007ff177223 */ /* 0x0a0fe20000000102 */
[----:B------:R-:W-:Y:S01]  /*1670*/  FFMA R25, RZ, R7, R22 ;  /* 0x00000007ff197223 */ /* 0x000fe20000000016 */
[----:B------:R-:W-:Y:S01]  /*1680*/  FADD R2, -R16, R15 ;  /* 0x0000000f10027221 */ /* 0x000fe20000000100 */
[----:B---3--:R-:W-:Y:S01]  /*1690*/  FFMA R20, R5, R19, R16 ;  /* 0x0000001305147223 */ /* 0x008fe20000000010 */
[-C--:B------:R-:W-:Y:S01]  /*16a0*/  FFMA R23, -RZ, R8.reuse, R23 ;  /* 0x00000008ff177223 */ /* 0x080fe20000000117 */
[----:B------:R-:W-:Y:S01]  /*16b0*/  FFMA R22, -RZ, R8, R25 ;  /* 0x00000008ff167223 */ /* 0x000fe20000000119 */
[----:B------:R-:W-:Y:S01]  /*16c0*/  FFMA R21, RZ, R7, R2 ;  /* 0x00000007ff157223 */ /* 0x000fe20000000002 */
[C---:B------:R-:W-:Y:S01]  /*16d0*/  FFMA R2, R6.reuse, -R19, R15 ;  /* 0x8000001306027223 */ /* 0x040fe2000000000f */
[-C--:B------:R-:W-:Y:S01]  /*16e0*/  FMUL R24, R6, R23.reuse ;  /* 0x0000001706187220 */ /* 0x080fe20000400000 */
[-C--:B------:R-:W-:Y:S01]  /*16f0*/  FMUL R29, R7, R23.reuse ;  /* 0x00000017071d7220 */ /* 0x080fe20000400000 */
[C---:B------:R-:W-:Y:S01]  /*1700*/  FMUL R30, R8.reuse, R23 ;  /* 0x00000017081e7220 */ /* 0x040fe20000400000 */
[C---:B------:R-:W-:Y:S01]  /*1710*/  FFMA R23, R8.reuse, R3, R21 ;  /* 0x0000000308177223 */ /* 0x040fe20000000015 */
[-C--:B------:R-:W-:Y:S01]  /*1720*/  FFMA R25, R5, R22.reuse, -R24 ;  /* 0x0000001605197223 */ /* 0x080fe20000000818 */
[CC--:B------:R-:W-:Y:S01]  /*1730*/  FFMA R28, R8.reuse, R22.reuse, -R29 ;  /* 0x00000016081c7223 */ /* 0x0c0fe2000000081d */
[----:B------:R-:W-:Y:S01]  /*1740*/  FFMA R29, -R7, R22, -R30 ;  /* 0x00000016071d7223 */ /* 0x000fe2000000091e */
[----:B------:R-:W-:Y:S01]  /*1750*/  FFMA R31, -RZ, R7, R2 ;  /* 0x00000007ff1f7223 */ /* 0x000fe20000000102 */
[-C--:B------:R-:W-:Y:S01]  /*1760*/  FFMA R24, -R8, R23.reuse, R25 ;  /* 0x0000001708187223 */ /* 0x080fe20000000119 */
[-C--:B------:R-:W-:Y:S01]  /*1770*/  FFMA R25, R5, R23.reuse, R28 ;  /* 0x0000001705197223 */ /* 0x080fe2000000001c */
[----:B------:R-:W-:Y:S01]  /*1780*/  FFMA R28, R6, R23, R29 ;  /* 0x00000017061c7223 */ /* 0x000fe2000000001d */
[----:B------:R-:W-:Y:S01]  /*1790*/  FFMA R23, RZ, R7, R20 ;  /* 0x00000007ff177223 */ /* 0x000fe20000000014 */
[-C--:B------:R-:W-:Y:S01]  /*17a0*/  FFMA R31, -RZ, R8.reuse, R31 ;  /* 0x00000008ff1f7223 */ /* 0x080fe2000000011f */
[----:B------:R-:W-:Y:S01]  /*17b0*/  FADD R22, R16, R15 ;  /* 0x0000000f10167221 */ /* 0x000fe20000000000 */
[----:B------:R-:W-:Y:S01]  /*17c0*/  FFMA R21, R8, R19, R21 ;  /* 0x0000001308157223 */ /* 0x000fe20000000015 */
[----:B------:R-:W-:Y:S01]  /*17d0*/  FFMA R2, -RZ, R8, R23 ;  /* 0x00000008ff027223 */ /* 0x000fe20000000117 */
[-C--:B------:R-:W-:Y:S01]  /*17e0*/  FMUL R20, R6, R31.reuse ;  /* 0x0000001f06147220 */ /* 0x080fe20000400000 */
[CC--:B------:R-:W-:Y:S01]  /*17f0*/  FMUL R23, R7.reuse, R31.reuse ;  /* 0x0000001f07177220 */ /* 0x0c0fe20000400000 */
[C---:B------:R-:W-:Y:S01]  /*1800*/  FMUL R31, R8.reuse, R31 ;  /* 0x0000001f081f7220 */ /* 0x040fe20000400000 */
[C-C-:B------:R-:W-:Y:S01]  /*1810*/  FFMA R3, R7.reuse, -R3, R22.reuse ;  /* 0x8000000307037223 */ /* 0x140fe20000000016 */
[----:B------:R-:W-:Y:S01]  /*1820*/  FFMA R19, R7, -R19, R22 ;  /* 0x8000001307137223 */ /* 0x000fe20000000016 */
[-C--:B------:R-:W-:Y:S01]  /*1830*/  FFMA R20, R5, R2.reuse, -R20 ;  /* 0x0000000205147223 */ /* 0x080fe20000000814 */
[CC--:B------:R-:W-:Y:S01]  /*1840*/  FFMA R22, R8.reuse, R2.reuse, -R23 ;  /* 0x0000000208167223 */ /* 0x0c0fe20000000817 */
[----:B------:R-:W-:Y:S01]  /*1850*/  FFMA R31, -R7, R2, -R31 ;  /* 0x00000002071f7223 */ /* 0x000fe2000000091f */
[-C--:B------:R-:W-:Y:S01]  /*1860*/  FFMA R2, RZ, R8.reuse, R3 ;  /* 0x00000008ff027223 */ /* 0x080fe20000000003 */
[-C--:B------:R-:W-:Y:S01]  /*1870*/  FFMA R3, -R8, R21.reuse, R20 ;  /* 0x0000001508037223 */ /* 0x080fe20000000114 */
[----:B------:R-:W-:Y:S01]  /*1880*/  FFMA R30, RZ, R8, R19 ;  /* 0x00000008ff1e7223 */ /* 0x000fe20000000013 */
[-C--:B------:R-:W-:Y:S01]  /*1890*/  FFMA R23, R5, R21.reuse, R22 ;  /* 0x0000001505177223 */ /* 0x080fe20000000016 */
[C---:B------:R-:W-:Y:S01]  /*18a0*/  FFMA R31, R6.reuse, R21, R31 ;  /* 0x00000015061f7223 */ /* 0x040fe2000000001f */
[-C--:B------:R-:W-:Y:S01]  /*18b0*/  FFMA R20, R7, R2.reuse, R24 ;  /* 0x0000000207147223 */ /* 0x080fe20000000018 */
[CC--:B------:R-:W-:Y:S01]  /*18c0*/  FFMA R21, -R6.reuse, R2.reuse, R25 ;  /* 0x0000000206157223 */ /* 0x0c0fe20000000119 */
[----:B------:R-:W-:Y:S01]  /*18d0*/  FFMA R22, R5, R2, R28 ;  /* 0x0000000205167223 */ /* 0x000fe2000000001c */
[-C--:B------:R-:W-:Y:S01]  /*18e0*/  FFMA R2, R7, R30.reuse, R3 ;  /* 0x0000001e07027223 */ /* 0x080fe20000000003 */
[-C--:B------:R-:W-:Y:S01]  /*18f0*/  FFMA R23, -R6, R30.reuse, R23 ;  /* 0x0000001e06177223 */ /* 0x080fe20000000117 */
[----:B------:R-:W-:Y:S01]  /*1900*/  FFMA R30, R5, R30, R31 ;  /* 0x0000001e051e7223 */ /* 0x000fe2000000001f */
[C---:B------:R-:W-:Y:S01]  /*1910*/  FADD R20, R9.reuse, R20 ;  /* 0x0000001409147221 */ /* 0x040fe20000000000 */
[----:B------:R-:W-:Y:S01]  /*1920*/  FADD R3, R9, R2 ;  /* 0x0000000209037221 */ /* 0x000fe20000000000 */
[C---:B------:R-:W-:Y:S01]  /*1930*/  FADD R21, R10.reuse, R21 ;  /* 0x000000150a157221 */ /* 0x040fe20000000000 */
[----:B------:R-:W-:Y:S01]  /*1940*/  FADD R24, R10, R23 ;  /* 0x000000170a187221 */ /* 0x000fe20000000000 */
[C---:B------:R-:W-:Y:S01]  /*1950*/  FADD R22, R11.reuse, R22 ;  /* 0x000000160b167221 */ /* 0x040fe20000000000 */
[----:B------:R-:W-:Y:S01]  /*1960*/  FADD R25, R11, R30 ;  /* 0x0000001e0b197221 */ /* 0x000fe20000000000 */
[CC--:B------:R-:W-:Y:S01]  /*1970*/  FMNMX R29, R20.reuse, R3.reuse, PT ;  /* 0x00000003141d7209 */ /* 0x0c0fe20003800000 */
[C---:B------:R-:W-:Y:S01]  /*1980*/  FADD R23, -R20.reuse, R3 ;  /* 0x0000000314177221 */ /* 0x040fe20000000100 */
[----:B------:R-:W-:Y:S01]  /*1990*/  FMNMX R33, R20, R3, !PT ;  /* 0x0000000314217209 */ /* 0x000fe20007800000 */
[----:B------:R-:W-:Y:S01]  /*19a0*/  HFMA2 R19, -RZ, RZ, 0, 0 ;  /* 0x00000000ff137431 */ /* 0x000fe200000001ff */
[CC--:B------:R-:W-:Y:S01]  /*19b0*/  FMNMX R35, R21.reuse, R24.reuse, !PT ;  /* 0x0000001815237209 */ /* 0x0c0fe20007800000 */
[C---:B------:R-:W-:Y:S01]  /*19c0*/  FADD R28, -R14.reuse, R29 ;  /* 0x0000001d0e1c7221 */ /* 0x040fe20000000100 */
[C---:B------:R-:W-:Y:S01]  /*19d0*/  FMNMX R3, R21.reuse, R24, PT ;  /* 0x0000001815037209 */ /* 0x040fe20003800000 */
[----:B------:R-:W-:Y:S01]  /*19e0*/  FADD R29, R14, R33 ;  /* 0x000000210e1d7221 */ /* 0x000fe20000000000 */
[-C--:B------:R-:W-:Y:S01]  /*19f0*/  FMNMX R31, R22, R25.reuse, PT ;  /* 0x00000019161f7209 */ /* 0x080fe20003800000 */
[----:B------:R-:W-:Y:S01]  /*1a00*/  FADD R33, R14, R35 ;  /* 0x000000230e217221 */ /* 0x000fe20000000000 */
[C---:B------:R-:W-:Y:S01]  /*1a10*/  FMNMX R37, R22.reuse, R25, !PT ;  /* 0x0000001916257209 */ /* 0x040fe20007800000 */
[----:B------:R-:W-:Y:S01]  /*1a20*/  FADD R24, -R21, R24 ;  /* 0x0000001815187221 */ /* 0x000fe20000000100 */
[----:B------:R-:W-:Y:S01]  /*1a30*/  FADD R25, -R22, R25 ;  /* 0x0000001916197221 */ /* 0x000fe20000000100 */
[C---:B------:R-:W-:Y:S01]  /*1a40*/  FADD R32, -R14.reuse, R3 ;  /* 0x000000030e207221 */ /* 0x040fe20000000100 */
[C---:B------:R-:W-:Y:S01]  /*1a50*/  FADD R34, -R14.reuse, R31 ;  /* 0x0000001f0e227221 */ /* 0x040fe20000000100 */
[----:B------:R-:W-:-:S07]  /*1a60*/  FADD R35, R14, R37 ;  /* 0x000000250e237221 */ /* 0x000fce0000000000 */
.L_x_20:
[----:B0-----:R-:W0:Y:S02]  /*1a70*/  LDC.64 R36, c[0x0][0x388] ;  /* 0x0000e200ff247b82 */ /* 0x001e240000000a00 */
[----:B0-----:R-:W-:-:S05]  /*1a80*/  IMAD.WIDE.U32 R36, R19, 0x24, R36 ;  /* 0x0000002413247825 */ /* 0x001fca00078e0024 */
[----:B------:R-:W2:Y:S04]  /*1a90*/  LDG.E R30, desc[UR14][R36.64+0x18] ;  /* 0x0000180e241e7981 */ /* 0x000ea8000c1e1900 */
[----:B------:R0:W5:Y:S01]  /*1aa0*/  LDG.E R19, desc[UR14][R36.64+0x1c] ;  /* 0x00001c0e24137981 */ /* 0x000162000c1e1900 */
[----:B------:R-:W-:Y:S01]  /*1ab0*/  BSSY.RECONVERGENT B0, `(.L_x_2) ;  /* 0x000010c000007945 */ /* 0x000fe20003800200 */
[----:B--2---:R-:W-:-:S13]  /*1ac0*/  ISETP.NE.AND P0, PT, R30, -0x1, PT ;  /* 0xffffffff1e00780c */ /* 0x004fda0003f05270 */
[----:B0-----:R-:W-:Y:S05]  /*1ad0*/  @P0 BRA `(.L_x_3) ;  /* 0x0000000c00ec0947 */ /* 0x001fea0003800000 */
[----:B------:R-:W2:Y:S01]  /*1ae0*/  LDG.E R36, desc[UR14][R36.64+0x20] ;  /* 0x0000200e24247981 */ /* 0x000ea2000c1e1900 */
[----:B------:R-:W2:Y:S02]  /*1af0*/  LDC.64 R2, c[0x0][0x380] ;  /* 0x0000e000ff027b82 */ /* 0x000ea40000000a00 */
[----:B--2---:R-:W-:-:S05]  /*1b00*/  IMAD.WIDE.U32 R2, R36, 0xc, R2 ;  /* 0x0000000c24027825 */ /* 0x004fca00078e0002 */
[----:B------:R-:W2:Y:S02]  /*1b10*/  LDG.E R31, desc[UR14][R2.64] ;  /* 0x0000000e021f7981 */ /* 0x000ea4000c1e1900 */
[----:B--2---:R-:W-:-:S04]  /*1b20*/  FSETP.GTU.AND P0, PT, R31, R29, PT ;  /* 0x0000001d1f00720b */ /* 0x004fc80003f0c000 */
[----:B------:R-:W-:-:S13]  /*1b30*/  FSETP.LTU.OR P0, PT, R31, R28, P0 ;  /* 0x0000001c1f00720b */ /* 0x000fda0000709400 */
[----:B------:R-:W-:Y:S05]  /*1b40*/  @P0 BRA `(.L_x_4) ;  /* 0x0000001000080947 */ /* 0x000fea0003800000 */
[----:B------:R-:W2:Y:S04]  /*1b50*/  LDG.E R30, desc[UR14][R2.64+0x4] ;  /* 0x0000040e021e7981 */ /* 0x000ea8000c1e1900 */
[----:B------:R-:W3:Y:S01]  /*1b60*/  LDG.E R39, desc[UR14][R2.64+0x8] ;  /* 0x0000080e02277981 */ /* 0x000ee2000c1e1900 */
[C---:B--2---:R-:W-:Y:S02]  /*1b70*/  FSETP.GTU.AND P0, PT, R30.reuse, R33, PT ;  /* 0x000000211e00720b */ /* 0x044fe40003f0c000 */
[C---:B---3--:R-:W-:Y:S02]  /*1b80*/  FSETP.GTU.AND P1, PT, R39.reuse, R35, PT ;  /* 0x000000232700720b */ /* 0x048fe40003f2c000 */
[----:B------:R-:W-:Y:S02]  /*1b90*/  FSETP.LTU.OR P0, PT, R30, R32, P0 ;  /* 0x000000201e00720b */ /* 0x000fe40000709400 */
[----:B------:R-:W-:-:S04]  /*1ba0*/  FSETP.LTU.OR P1, PT, R39, R34, P1 ;  /* 0x000000222700720b */ /* 0x000fc80000f29400 */
[----:B------:R-:W-:-:S13]  /*1bb0*/  PLOP3.LUT P0, PT, P0, P1, PT, 0xf8, 0x8f ;  /* 0x00000000008f781c */ /* 0x000fda0000703f70 */
[----:B------:R-:W-:Y:S05]  /*1bc0*/  @P0 BRA `(.L_x_4) ;  /* 0x0000000c00e80947 */ /* 0x000fea0003800000 */
[----:B------:R-:W-:Y:S01]  /*1bd0*/  FADD R37, -R21, R30 ;  /* 0x0000001e15257221 */ /* 0x000fe20000000100 */
[----:B------:R-:W-:Y:S01]  /*1be0*/  FADD R38, -R20, R31 ;  /* 0x0000001f14267221 */ /* 0x000fe20000000100 */
[----:B------:R-:W-:Y:S01]  /*1bf0*/  FMUL R2, R24, R24 ;  /* 0x0000001818027220 */ /* 0x000fe20000400000 */
[----:B------:R-:W-:Y:S01]  /*1c00*/  FADD R40, -R22, R39 ;  /* 0x0000002716287221 */ /* 0x000fe20000000100 */
[----:B------:R-:W-:Y:S02]  /*1c10*/  FMUL R3, R24, R37 ;  /* 0x0000002518037220 */ /* 0x000fe40000400000 */
[C---:B------:R-:W-:Y:S02]  /*1c20*/  FFMA R2, R23.reuse, R23, R2 ;  /* 0x0000001717027223 */ /* 0x040fe40000000002 */
[----:B------:R-:W-:Y:S02]  /*1c30*/  FFMA R3, R23, R38, R3 ;  /* 0x0000002617037223 */ /* 0x000fe40000000003 */
[----:B------:R-:W-:-:S02]  /*1c40*/  FFMA R2, R25, R25, R2 ;  /* 0x0000001919027223 */ /* 0x000fc40000000002 */
[----:B------:R-:W-:-:S05]  /*1c50*/  FFMA R3, R25, R40, R3 ;  /* 0x0000002819037223 */ /* 0x000fca0000000003 */
[----:B------:R-:W-:-:S04]  /*1c60*/  FSETP.GT.AND P0, PT, R3, R2, PT ;  /* 0x000000020300720b */ /* 0x000fc80003f04000 */
[----:B------:R-:W-:-:S13]  /*1c70*/  FSETP.LT.OR P0, PT, R3, RZ, P0 ;  /* 0x000000ff0300720b */ /* 0x000fda0000701400 */
[----:B------:R-:W-:Y:S05]  /*1c80*/  @P0 BRA `(.L_x_4) ;  /* 0x0000000c00b80947 */ /* 0x000fea0003800000 */
[----:B------:R0:W5:Y:S04]  /*1c90*/  LDG.E R39, desc[UR14][R26.64] ;  /* 0x0000000e1a277981 */ /* 0x000168000c1e1900 */
[----:B------:R0:W5:Y:S04]  /*1ca0*/  LDG.E R41, desc[UR14][R26.64+0x4] ;  /* 0x0000040e1a297981 */ /* 0x000168000c1e1900 */
[----:B------:R0:W5:Y:S04]  /*1cb0*/  LDG.E R43, desc[UR14][R26.64+0x8] ;  /* 0x0000080e1a2b7981 */ /* 0x000168000c1e1900 */
[----:B------:R0:W5:Y:S01]  /*1cc0*/  LDG.E R45, desc[UR14][R26.64+0xc] ;  /* 0x00000c0e1a2d7981 */ /* 0x000162000c1e1900 */
[----:B------:R-:W-:Y:S01]  /*1cd0*/  IADD3 R2, PT, PT, R3, -0xd000000, RZ ;  /* 0xf300000003027810 */ /* 0x000fe20007ffe0ff */
[----:B------:R0:W1:Y:S01]  /*1ce0*/  MUFU.RSQ R30, R3 ;  /* 0x00000003001e7308 */ /* 0x0000620000001400 */
[----:B------:R-:W-:Y:S02]  /*1cf0*/  BSSY.RECONVERGENT B2, `(.L_x_5) ;  /* 0x000000a000027945 */ /* 0x000fe40003800200 */
[----:B------:R-:W-:-:S13]  /*1d00*/  ISETP.GT.U32.AND P0, PT, R2, 0x727fffff, PT ;  /* 0x727fffff0200780c */ /* 0x000fda0003f04070 */
[----:B0-----:R-:W-:Y:S05]  /*1d10*/  @!P0 BRA `(.L_x_6) ;  /* 0x00000000000c8947 */ /* 0x001fea0003800000 */
[----:B------:R-:W-:-:S07]  /*1d20*/  MOV R46, 0x1d40 ;  /* 0x00001d40002e7802 */ /* 0x000fce0000000f00 */
[----:B-1---5:R-:W-:Y:S05]  /*1d30*/  CALL.REL.NOINC `($__internal_0_$__cuda_sm20_sqrt_rn_f32_slowpath) ;  /* 0x0000001c006c7944 */ /* 0x022fea0003c00000 */
[----:B------:R-:W-:Y:S05]  /*1d40*/  BRA `(.L_x_7) ;  /* 0x0000000000107947 */ /* 0x000fea0003800000 */
.L_x_6:
[----:B-1----:R-:W-:Y:S01]  /*1d50*/  FMUL.FTZ R42, R3, R30 ;  /* 0x0000001e032a7220 */ /* 0x002fe20000410000 */
[----:B------:R-:W-:-:S03]  /*1d60*/  FMUL.FTZ R2, R30, 0.5 ;  /* 0x3f0000001e027820 */ /* 0x000fc60000410000 */
[----:B------:R-:W-:-:S04]  /*1d70*/  FFMA R3, -R42, R42, R3 ;  /* 0x0000002a2a037223 */ /* 0x000fc80000000103 */
[----:B------:R-:W-:-:S07]  /*1d80*/  FFMA R42, R3, R2, R42 ;  /* 0x00000002032a7223 */ /* 0x000fce000000002a */
.L_x_7:
[----:B------:R-:W-:Y:S05]  /*1d90*/  BSYNC.RECONVERGENT B2 ;  /* 0x0000000000027941 */ /* 0x000fea0003800200 */
.L_x_5:
[----:B------:R-:W0:Y:S01]  /*1da0*/  LDCU UR5, c[0x0][0x3c8] ;  /* 0x00007900ff0577ac */ /* 0x000e220008000800 */
[----:B------:R-:W-:Y:S01]  /*1db0*/  BSSY.RECONVERGENT B2, `(.L_x_8) ;  /* 0x0000044000027945 */ /* 0x000fe20003800200 */
[----:B------:R-:W1:Y:S01]  /*1dc0*/  LDCU UR6, c[0x0][0x3c0] ;  /* 0x00007800ff0677ac */ /* 0x000e620008000800 */
[----:B0-----:R-:W-:Y:S02]  /*1dd0*/  FSETP.GT.AND P0, PT, R42, UR5, PT ;  /* 0x000000052a007c0b */ /* 0x001fe4000bf04000 */
[----:B-1----:R-:W-:-:S11]  /*1de0*/  MOV R44, UR6 ;  /* 0x00000006002c7c02 */ /* 0x002fd60008000f00 */
[----:B------:R-:W-:Y:S05]  /*1df0*/  @P0 BRA `(.L_x_9) ;  /* 0x0000000000fc0947 */ /* 0x000fea0003800000 */
[----:B------:R-:W-:Y:S02]  /*1e00*/  MOV R44, R17 ;  /* 0x00000011002c7202 */ /* 0x000fe40000000f00 */
[----:B------:R-:W-:Y:S01]  /*1e10*/  MOV R46, R12 ;  /* 0x0000000c002e7202 */ /* 0x000fe20000000f00 */
[----:B------:R-:W-:Y:S06]  /*1e20*/  @P2 BRA `(.L_x_10) ;  /* 0x0000000000b42947 */ /* 0x000fec0003800000 */
[----:B------:R-:W0:Y:S01]  /*1e30*/  LDCU UR19, c[0x0][0x3c4] ;  /* 0x00007880ff1377ac */ /* 0x000e220008000800 */
[----:B------:R-:W-:Y:S01]  /*1e40*/  HFMA2 R47, -RZ, RZ, 0, 0 ;  /* 0x00000000ff2f7431 */ /* 0x000fe200000001ff */
[----:B------:R-:W-:Y:S01]  /*1e50*/  MOV R49, RZ ;  /* 0x000000ff00317202 */ /* 0x000fe20000000f00 */
[----:B------:R-:W1:Y:S01]  /*1e60*/  LDCU.64 UR16, c[0x4][URZ] ;  /* 0x01000000ff1077ac */ /* 0x000e620008000a00 */
[----:B------:R-:W-:Y:S01]  /*1e70*/  UMOV UR7, UR12 ;  /* 0x0000000c00077c82 */ /* 0x000fe20008000000 */
[----:B0-----:R-:W-:-:S04]  /*1e80*/  USHF.L.U32 UR5, UR19, 0x8, URZ ;  /* 0x0000000813057899 */ /* 0x001fc800080006ff */
[----:B------:R-:W-:-:S03]  /*1e90*/  ULOP3.LUT UR6, UR5, 0x80000000, URZ, 0xfc, !UPT ;  /* 0x8000000005067892 */ /* 0x000fc6000f8efcff */
[----:B-1----:R-:W-:-:S09]  /*1ea0*/  UMOV UR5, URZ ;  /* 0x000000ff00057c82 */ /* 0x002fd20008000000 */
.L_x_11:
[----:B------:R-:W-:Y:S02]  /*1eb0*/  MOV R2, UR16 ;  /* 0x0000001000027c02 */ /* 0x000fe40008000f00 */
[----:B------:R-:W-:-:S05]  /*1ec0*/  MOV R3, UR17 ;  /* 0x0000001100037c02 */ /* 0x000fca0008000f00 */
[----:B------:R-:W2:Y:S01]  /*1ed0*/  LDG.E.CONSTANT R2, desc[UR14][R2.64] ;  /* 0x0000000e02027981 */ /* 0x000ea2000c1e9900 */
[----:B------:R-:W-:Y:S02]  /*1ee0*/  UIADD3 UR16, UP0, UPT, UR16, 0x4, URZ ;  /* 0x0000000410107890 */ /* 0x000fe4000ff1e0ff */
[----:B------:R-:W-:Y:S02]  /*1ef0*/  UIADD3 UR5, UPT, UPT, UR5, 0x1, URZ ;  /* 0x0000000105057890 */ /* 0x000fe4000fffe0ff */
[----:B------:R-:W-:Y:S02]  /*1f00*/  UIADD3.X UR17, UPT, UPT, URZ, UR17, URZ, UP0, !UPT ;  /* 0x00000011ff117290 */ /* 0x000fe400087fe4ff */
[----:B------:R-:W-:Y:S01]  /*1f10*/  UISETP.NE.AND UP0, UPT, UR5, 0x6, UPT ;  /* 0x000000060500788c */ /* 0x000fe2000bf05270 */
[----:B0-2---:R-:W-:-:S03]  /*1f20*/  IMAD.WIDE.U32 R30, R2, UR6, RZ ;  /* 0x00000006021e7c25 */ /* 0x005fc6000f8e00ff */
[----:B------:R-:W-:-:S04]  /*1f30*/  IADD3 R30, P0, PT, R30, R47, RZ ;  /* 0x0000002f1e1e7210 */ /* 0x000fc80007f1e0ff */
[----:B------:R-:W-:Y:S01]  /*1f40*/  IADD3.X R47, PT, PT, R31, R49, RZ, P0, !PT ;  /* 0x000000311f2f7210 */ /* 0x000fe200007fe4ff */
[----:B------:R0:W-:Y:S01]  /*1f50*/  STL [UR7], R30 ;  /* 0x0000001eff007987 */ /* 0x0001e20008100807 */
[----:B------:R-:W-:Y:S01]  /*1f60*/  UIADD3 UR7, UPT, UPT, UR7, 0x4, URZ ;  /* 0x0000000407077890 */ /* 0x000fe2000fffe0ff */
[----:B------:R-:W-:Y:S11]  /*1f70*/  BRA.U UP0, `(.L_x_11) ;  /* 0xfffffffd00cc7547 */ /* 0x000ff6000b83ffff */
[----:B------:R-:W-:Y:S01]  /*1f80*/  ISETP.NE.AND P0, PT, RZ, UR8, PT ;  /* 0x00000008ff007c0c */ /* 0x000fe2000bf05270 */
[----:B------:R1:W-:Y:S04]  /*1f90*/  STL [R1+0x18], R47 ;  /* 0x0000182f01007387 */ /* 0x0003e80000100800 */
[----:B------:R-:W2:Y:S04]  /*1fa0*/  LDL R46, [UR11+0x18] ;  /* 0x0000180bff2e7983 */ /* 0x000ea80008100800 */
[----:B------:R-:W2:Y:S04]  /*1fb0*/  LDL R3, [UR11+0x14] ;  /* 0x0000140bff037983 */ /* 0x000ea80008100800 */
[----:B------:R-:W3:Y:S01]  /*1fc0*/  @P0 LDL R2, [UR11+0x10] ;  /* 0x0000100bff020983 */ /* 0x000ee20008100800 */
[----:B------:R-:W-:Y:S01]  /*1fd0*/  UMOV UR6, 0x54442d19 ;  /* 0x54442d1900067882 */ /* 0x000fe20000000000 */
[----:B------:R-:W-:Y:S01]  /*1fe0*/  UMOV UR7, 0x3bf921fb ;  /* 0x3bf921fb00077882 */ /* 0x000fe20000000000 */
[----:B--2---:R-:W-:-:S02]  /*1ff0*/  @P0 SHF.L.W.U32.HI R46, R3, UR8, R46 ;  /* 0x00000008032e0c19 */ /* 0x004fc40008010e2e */
[----:B---3--:R-:W-:Y:S02]  /*2000*/  @P0 SHF.L.W.U32.HI R3, R2, UR8, R3 ;  /* 0x0000000802030c19 */ /* 0x008fe40008010e03 */
[----:B------:R-:W-:Y:S02]  /*2010*/  ISETP.LE.AND P0, PT, RZ, UR19, PT ;  /* 0x00000013ff007c0c */ /* 0x000fe4000bf03270 */
[C---:B------:R-:W-:Y:S02]  /*2020*/  SHF.L.W.U32.HI R44, R3.reuse, 0x2, R46 ;  /* 0x00000002032c7819 */ /* 0x040fe40000010e2e */
[----:B------:R-:W-:Y:S02]  /*2030*/  SHF.L.U32 R3, R3, 0x2, RZ ;  /* 0x0000000203037819 */ /* 0x000fe400000006ff */
[----:B0-----:R-:W-:Y:S02]  /*2040*/  SHF.R.S32.HI R30, RZ, 0x1f, R44 ;  /* 0x0000001fff1e7819 */ /* 0x001fe4000001142c */
[----:B------:R-:W-:-:S02]  /*2050*/  LOP3.LUT R48, R44, UR19, RZ, 0x3c, !PT ;  /* 0x000000132c307c12 */ /* 0x000fc4000f8e3cff */
[C---:B------:R-:W-:Y:S02]  /*2060*/  LOP3.LUT R2, R30.reuse, R3, RZ, 0x3c, !PT ;  /* 0x000000031e027212 */ /* 0x040fe400078e3cff */
[----:B------:R-:W-:Y:S02]  /*2070*/  LOP3.LUT R3, R30, R44, RZ, 0x3c, !PT ;  /* 0x0000002c1e037212 */ /* 0x000fe400078e3cff */
[----:B-1----:R-:W-:Y:S02]  /*2080*/  SHF.R.U32.HI R47, RZ, 0x1e, R46 ;  /* 0x0000001eff2f7819 */ /* 0x002fe4000001162e */
[----:B------:R-:W-:Y:S02]  /*2090*/  ISETP.GE.AND P1, PT, R48, RZ, PT ;  /* 0x000000ff3000720c */ /* 0x000fe40003f26270 */
[----:B------:R-:W0:Y:S01]  /*20a0*/  I2F.F64.S64 R2, R2 ;  /* 0x0000000200027312 */ /* 0x000e220000301c00 */
[----:B------:R-:W-:-:S04]  /*20b0*/  LEA.HI R44, R44, R47, RZ, 0x1 ;  /* 0x0000002f2c2c7211 */ /* 0x000fc800078f08ff */
[----:B------:R-:W-:Y:S01]  /*20c0*/  @!P0 IADD3 R44, PT, PT, -R44, RZ, RZ ;  /* 0x000000ff2c2c8210 */ /* 0x000fe20007ffe1ff */
[----:B0-----:R-:W-:-:S10]  /*20d0*/  DMUL R30, R2, UR6 ;  /* 0x00000006021e7c28 */ /* 0x001fd40008000000 */
[----:B------:R-:W0:Y:S02]  /*20e0*/  F2F.F32.F64 R30, R30 ;  /* 0x0000001e001e7310 */ /* 0x000e240000301000 */
[----:B0-----:R-:W-:-:S07]  /*20f0*/  FSEL R46, -R30, R30, !P1 ;  /* 0x0000001e1e2e7208 */ /* 0x001fce0004800100 */
.L_x_10:
[----:B------:R-:W-:Y:S01]  /*2100*/  MOV R3, 0x3c190000 ;  /* 0x3c19000000037802 */ /* 0x000fe20000000f00 */
[C---:B------:R-:W-:Y:S01]  /*2110*/  FMUL R2, R46.reuse, R46 ;  /* 0x0000002e2e027220 */ /* 0x040fe20000400000 */
[----:B------:R-:W-:Y:S01]  /*2120*/  FSETP.NEU.AND P0, PT, |R46|, 0.00049096695147454738617, PT ;  /* 0x3a00b43c2e00780b */ /* 0x000fe20003f0d200 */
[----:B------:R-:W0:Y:S01]  /*2130*/  LDCU UR5, c[0x0][0x3c0] ;  /* 0x00007800ff0577ac */ /* 0x000e220008000800 */
[----:B------:R-:W-:Y:S01]  /*2140*/  LOP3.LUT R30, R44, 0x1, RZ, 0xc0, !PT ;  /* 0x000000012c1e7812 */ /* 0x000fe200078ec0ff */
[----:B------:R-:W-:-:S03]  /*2150*/  FFMA R3, R2, R3, 0.003265380859375 ;  /* 0x3b56000002037423 */ /* 0x000fc60000000003 */
[----:B------:R-:W-:Y:S01]  /*2160*/  ISETP.NE.U32.AND P1, PT, R30, 0x1, PT ;  /* 0x000000011e00780c */ /* 0x000fe20003f25070 */
[----:B------:R-:W-:-:S04]  /*2170*/  FFMA R3, R2, R3, 0.0242919921875 ;  /* 0x3cc7000002037423 */ /* 0x000fc80000000003 */
[----:B------:R-:W-:-:S04]  /*2180*/  FFMA R3, R2, R3, 0.053466796875 ;  /* 0x3d5b000002037423 */ /* 0x000fc80000000003 */
[----:B------:R-:W-:-:S04]  /*2190*/  FFMA R3, R2, R3, 0.13337790966033935547 ;  /* 0x3e08943802037423 */ /* 0x000fc80000000003 */
[C---:B------:R-:W-:Y:S01]  /*21a0*/  FFMA R3, R2.reuse, R3, 0.33333230018615722656 ;  /* 0x3eaaaa8802037423 */ /* 0x040fe20000000003 */
[----:B------:R-:W-:-:S04]  /*21b0*/  FMUL R2, R2, R46 ;  /* 0x0000002e02027220 */ /* 0x000fc80000400000 */
[----:B------:R-:W-:-:S06]  /*21c0*/  @P0 FFMA R46, R3, R2, R46 ;  /* 0x00000002032e0223 */ /* 0x000fcc000000002e */
[----:B------:R-:W0:Y:S02]  /*21d0*/  @!P1 MUFU.RCP R46, -R46 ;  /* 0x8000002e002e9308 */ /* 0x000e240000001000 */
[----:B0-----:R-:W-:-:S07]  /*21e0*/  FFMA R44, R46, R42, UR5 ;  /* 0x000000052e2c7e23 */ /* 0x001fce000800002a */
.L_x_9:
[----:B------:R-:W-:Y:S05]  /*21f0*/  BSYNC.RECONVERGENT B2 ;  /* 0x0000000000027941 */ /* 0x000fea0003800200 */
.L_x_8:
        /* <DEDUP_REMOVED lines=11> */
[----:B------:R-:W-:Y:S01]  /*22b0*/  CS2R R46, SRZ ;  /* 0x00000000002e7805 */ /* 0x000fe2000001ff00 */
[----:B0-----:R-:W-:-:S04]  /*22c0*/  USHF.L.U32 UR5, UR6, 0x8, URZ ;  /* 0x0000000806057899 */ /* 0x001fc800080006ff */
[----:B------:R-:W-:-:S12]  /*22d0*/  ULOP3.LUT UR5, UR5, 0x80000000, URZ, 0xfc, !UPT ;  /* 0x8000000005057892 */ /* 0x000fd8000f8efcff */
.L_x_15:
[----:B0-----:R-:W0:Y:S02]  /*22e0*/  LDC.64 R2, c[0x4][RZ] ;  /* 0x01000000ff027b82 */ /* 0x001e240000000a00 */
[----:B0-----:R-:W-:-:S05]  /*22f0*/  IMAD.WIDE.U32 R30, R46, 0x4, R2 ;  /* 0x000000042e1e7825 */ /* 0x001fca00078e0002 */
[----:B------:R-:W2:Y:S01]  /*2300*/  LDG.E.CONSTANT R2, desc[UR14][R30.64] ;  /* 0x0000000e1e027981 */ /* 0x000ea2000c1e9900 */
[C---:B------:R-:W-:Y:S02]  /*2310*/  LEA R49, R46.reuse, R1, 0x2 ;  /* 0x000000012e317211 */ /* 0x040fe400078e10ff */
[----:B------:R-:W-:-:S04]  /*2320*/  IADD3 R46, PT, PT, R46, 0x1, RZ ;  /* 0x000000012e2e7810 */ /* 0x000fc80007ffe0ff */
[----:B------:R-:W-:Y:S01]  /*2330*/  ISETP.NE.AND P0, PT, R46, 0x6, PT ;  /* 0x000000062e00780c */ /* 0x000fe20003f05270 */
[----:B--2---:R-:W-:-:S03]  /*2340*/  IMAD.WIDE.U32 R2, R2, UR5, RZ ;  /* 0x0000000502027c25 */ /* 0x004fc6000f8e00ff */
[----:B------:R-:W-:-:S04]  /*2350*/  IADD3 R2, P1, PT, R2, R48, RZ ;  /* 0x0000003002027210 */ /* 0x000fc80007f3e0ff */
[----:B------:R-:W-:Y:S01]  /*2360*/  IADD3.X R48, PT, PT, R3, R47, RZ, P1, !PT ;  /* 0x0000002f03307210 */ /* 0x000fe20000ffe4ff */
[----:B------:R0:W-:Y:S04]  /*2370*/  STL [R49], R2 ;  /* 0x0000000231007387 */ /* 0x0001e80000100800 */
[----:B------:R-:W-:Y:S05]  /*2380*/  @P0 BRA `(.L_x_15) ;  /* 0xfffffffc00d40947 */ /* 0x000fea000383ffff */
[----:B------:R-:W-:Y:S01]  /*2390*/  ISETP.NE.AND P0, PT, RZ, UR9, PT ;  /* 0x00000009ff007c0c */ /* 0x000fe2000bf05270 */
[----:B------:R1:W-:Y:S04]  /*23a0*/  STL [R1+0x18], R48 ;  /* 0x0000183001007387 */ /* 0x0003e80000100800 */
[----:B------:R-:W2:Y:S04]  /*23b0*/  LDL R47, [UR10+0x18] ;  /* 0x0000180aff2f7983 */ /* 0x000ea80008100800 */
[----:B0-----:R-:W2:Y:S04]  /*23c0*/  LDL R2, [UR10+0x14] ;  /* 0x0000140aff027983 */ /* 0x001ea80008100800 */
        /* <DEDUP_REMOVED lines=8> */
[----:B------:R-:W-:Y:S02]  /*2450*/  SHF.R.S32.HI R3, RZ, 0x1f, R46 ;  /* 0x0000001fff037819 */ /* 0x000fe4000001142e */
[----:B-1----:R-:W-:-:S02]  /*2460*/  LOP3.LUT R48, R46, UR6, RZ, 0x3c, !PT ;  /* 0x000000062e307c12 */ /* 0x002fc4000f8e3cff */
[C---:B------:R-:W-:Y:S02]  /*2470*/  LOP3.LUT R2, R3.reuse, R2, RZ, 0x3c, !PT ;  /* 0x0000000203027212 */ /* 0x040fe400078e3cff */
[----:B------:R-:W-:Y:S02]  /*2480*/  LOP3.LUT R3, R3, R46, RZ, 0x3c, !PT ;  /* 0x0000002e03037212 */ /* 0x000fe400078e3cff */
[----:B------:R-:W-:Y:S02]  /*2490*/  SHF.R.U32.HI R47, RZ, 0x1e, R47 ;  /* 0x0000001eff2f7819 */ /* 0x000fe4000001162f */
[----:B------:R-:W-:Y:S02]  /*24a0*/  ISETP.GE.AND P1, PT, R48, RZ, PT ;  /* 0x000000ff3000720c */ /* 0x000fe40003f26270 */
[----:B------:R-:W0:Y:S01]  /*24b0*/  I2F.F64.S64 R2, R2 ;  /* 0x0000000200027312 */ /* 0x000e220000301c00 */
[----:B------:R-:W-:-:S04]  /*24c0*/  LEA.HI R46, R46, R47, RZ, 0x1 ;  /* 0x0000002f2e2e7211 */ /* 0x000fc800078f08ff */
[----:B------:R-:W-:Y:S01]  /*24d0*/  @!P0 IADD3 R46, PT, PT, -R46, RZ, RZ ;  /* 0x000000ff2e2e8210 */ /* 0x000fe20007ffe1ff */
[----:B0-----:R-:W-:-:S10]  /*24e0*/  DMUL R30, R2, UR16 ;  /* 0x00000010021e7c28 */ /* 0x001fd40008000000 */
[----:B------:R-:W0:Y:S02]  /*24f0*/  F2F.F32.F64 R30, R30 ;  /* 0x0000001e001e7310 */ /* 0x000e240000301000 */
[----:B0-----:R-:W-:-:S07]  /*2500*/  FSEL R47, -R30, R30, !P1 ;  /* 0x0000001e1e2f7208 */ /* 0x001fce0004800100 */
.L_x_14:
        /* <DEDUP_REMOVED lines=15> */
.L_x_13:
[----:B------:R-:W-:Y:S05]  /*2600*/  BSYNC.RECONVERGENT B2 ;  /* 0x0000000000027941 */ /* 0x000fea0003800200 */
.L_x_12:
[-C--:B-----5:R-:W-:Y:S01]  /*2610*/  FMUL R2, R38, R41.reuse ;  /* 0x0000002926027220 */ /* 0x0a0fe20000400000 */
[-C--:B------:R-:W-:Y:S01]  /*2620*/  FMUL R31, RZ, R41.reuse ;  /* 0x00000029ff1f7220 */ /* 0x080fe20000400000 */
[----:B------:R-:W-:Y:S01]  /*2630*/  FMUL R3, R44, R44 ;  /* 0x0000002c2c037220 */ /* 0x000fe20000400000 */
[----:B------:R-:W-:Y:S01]  /*2640*/  FMUL R42, R40, R41 ;  /* 0x00000029282a7220 */ /* 0x000fe20000400000 */
[-C--:B------:R-:W-:Y:S01]  /*2650*/  FFMA R2, RZ, R39.reuse, -R2 ;  /* 0x00000027ff027223 */ /* 0x080fe20000000802 */
[----:B------:R-:W-:Y:S01]  /*2660*/  FFMA R31, R38, R39, R31 ;  /* 0x00000027261f7223 */ /* 0x000fe2000000001f */
[C---:B------:R-:W-:Y:S01]  /*2670*/  FMUL R48, R37.reuse, R41 ;  /* 0x0000002925307220 */ /* 0x040fe20000400000 */
[----:B------:R-:W-:Y:S01]  /*2680*/  BSSY.RECONVERGENT B2, `(.L_x_16) ;  /* 0x000001f000027945 */ /* 0x000fe20003800200 */
[CC--:B------:R-:W-:Y:S01]  /*2690*/  FFMA R44, -R37.reuse, R43.reuse, R2 ;  /* 0x0000002b252c7223 */ /* 0x0c0fe20000000102 */
[C---:B------:R-:W-:Y:S01]  /*26a0*/  FFMA R46, R40.reuse, R43, R31 ;  /* 0x0000002b282e7223 */ /* 0x040fe2000000001f */
[CC--:B------:R-:W-:Y:S01]  /*26b0*/  FFMA R2, R37.reuse, R39.reuse, -R42 ;  /* 0x0000002725027223 */ /* 0x0c0fe2000000082a */
[C---:B------:R-:W-:Y:S01]  /*26c0*/  FFMA R31, R40.reuse, R39, R48 ;  /* 0x00000027281f7223 */ /* 0x040fe20000000030 */
[-C--:B------:R-:W-:Y:S01]  /*26d0*/  FFMA R44, -R40, R45.reuse, R44 ;  /* 0x0000002d282c7223 */ /* 0x080fe2000000012c */
[----:B------:R-:W-:Y:S01]  /*26e0*/  FFMA R40, -R37, R45, R46 ;  /* 0x0000002d25287223 */ /* 0x000fe2000000012e */
[-C--:B------:R-:W-:Y:S01]  /*26f0*/  FFMA R46, RZ, R43.reuse, R2 ;  /* 0x0000002bff2e7223 */ /* 0x080fe20000000002 */
[C---:B------:R-:W-:Y:S01]  /*2700*/  FFMA R2, -R38.reuse, R43, R31 ;  /* 0x0000002b26027223 */ /* 0x040fe2000000011f */
[----:B------:R-:W-:Y:S01]  /*2710*/  FMUL R48, R43, R44 ;  /* 0x0000002c2b307220 */ /* 0x000fe20000400000 */
[----:B------:R-:W0:Y:S01]  /*2720*/  MUFU.RCP R42, R3 ;  /* 0x00000003002a7308 */ /* 0x000e220000001000 */
[-C--:B------:R-:W-:Y:S01]  /*2730*/  FFMA R38, R38, R45.reuse, R46 ;  /* 0x0000002d26267223 */ /* 0x080fe2000000002e */
[----:B------:R-:W-:Y:S01]  /*2740*/  FFMA R46, RZ, R45, R2 ;  /* 0x0000002dff2e7223 */ /* 0x000fe20000000002 */
[C---:B------:R-:W-:Y:S01]  /*2750*/  FFMA R48, R45.reuse, R40, -R48 ;  /* 0x000000282d307223 */ /* 0x040fe20000000830 */
[----:B------:R-:W-:-:S03]  /*2760*/  FMUL R44, R45, R44 ;  /* 0x0000002c2d2c7220 */ /* 0x000fc60000400000 */
[----:B------:R-:W-:Y:S01]  /*2770*/  FFMA R48, R39, R38, R48 ;  /* 0x0000002627307223 */ /* 0x000fe20000000030 */
[----:B------:R-:W-:-:S03]  /*2780*/  FFMA R44, -R43, R40, -R44 ;  /* 0x000000282b2c7223 */ /* 0x000fc6000000092c */
[C---:B------:R-:W-:Y:S01]  /*2790*/  FFMA R48, -R41.reuse, R46, R48 ;  /* 0x0000002e29307223 */ /* 0x040fe20000000130 */
[----:B------:R-:W-:-:S03]  /*27a0*/  FFMA R44, R41, R38, R44 ;  /* 0x00000026292c7223 */ /* 0x000fc6000000002c */
[----:B------:R-:W-:Y:S01]  /*27b0*/  FMUL R2, R48, R48 ;  /* 0x0000003030027220 */ /* 0x000fe20000400000 */
[----:B------:R-:W-:Y:S01]  /*27c0*/  FFMA R39, R39, R46, R44 ;  /* 0x0000002e27277223 */ /* 0x000fe2000000002c */
[----:B0-----:R-:W-:Y:S02]  /*27d0*/  FFMA R31, -R3, R42, 1 ;  /* 0x3f800000031f7423 */ /* 0x001fe4000000012a */
[----:B------:R-:W0:Y:S02]  /*27e0*/  FCHK P0, R2, R3 ;  /* 0x0000000302007302 */ /* 0x000e240000000000 */
[----:B------:R-:W-:-:S04]  /*27f0*/  FFMA R31, R42, R31, R42 ;  /* 0x0000001f2a1f7223 */ /* 0x000fc8000000002a */
[----:B------:R-:W-:-:S04]  /*2800*/  FFMA R40, R2, R31, RZ ;  /* 0x0000001f02287223 */ /* 0x000fc800000000ff */
[----:B------:R-:W-:-:S04]  /*2810*/  FFMA R37, -R3, R40, R2 ;  /* 0x0000002803257223 */ /* 0x000fc80000000102 */
[----:B------:R-:W-:Y:S01]  /*2820*/  FFMA R31, R31, R37, R40 ;  /* 0x000000251f1f7223 */ /* 0x000fe20000000028 */
[----:B0-----:R-:W-:Y:S06]  /*2830*/  @!P0 BRA `(.L_x_17) ;  /* 0x00000000000c8947 */ /* 0x001fec0003800000 */
[----:B------:R-:W-:-:S07]  /*2840*/  MOV R37, 0x2860 ;  /* 0x0000286000257802 */ /* 0x000fce0000000f00 */
[----:B------:R-:W-:Y:S05]  /*2850*/  CALL.REL.NOINC `($__internal_1_$__cuda_sm3x_div_rn_noftz_f32_slowpath) ;  /* 0x0000001400007944 */ /* 0x000fea0003c00000 */
[----:B------:R-:W-:-:S07]  /*2860*/  MOV R31, R38 ;  /* 0x00000026001f7202 */ /* 0x000fce0000000f00 */
.L_x_17:
[----:B------:R-:W-:Y:S05]  /*2870*/  BSYNC.RECONVERGENT B2 ;  /* 0x0000000000027941 */ /* 0x000fea0003800200 */
.L_x_16:
[----:B------:R-:W-:Y:S01]  /*2880*/  FMUL R41, R30, R30 ;  /* 0x0000001e1e297220 */ /* 0x000fe20000400000 */
[----:B------:R-:W-:Y:S01]  /*2890*/  FMUL R2, R39, R39 ;  /* 0x0000002727027220 */ /* 0x000fe20000400000 */
[----:B------:R-:W-:Y:S02]  /*28a0*/  BSSY.RECONVERGENT B2, `(.L_x_18) ;  /* 0x000000d000027945 */ /* 0x000fe40003800200 */
[----:B------:R-:W0:Y:S08]  /*28b0*/  MUFU.RCP R3, R41 ;  /* 0x0000002900037308 */ /* 0x000e300000001000 */
[----:B------:R-:W1:Y:S01]  /*28c0*/  FCHK P0, R2, R41 ;  /* 0x0000002902007302 */ /* 0x000e620000000000 */
[----:B0-----:R-:W-:-:S04]  /*28d0*/  FFMA R30, -R41, R3, 1 ;  /* 0x3f800000291e7423 */ /* 0x001fc80000000103 */
[----:B------:R-:W-:-:S04]  /*28e0*/  FFMA R3, R3, R30, R3 ;  /* 0x0000001e03037223 */ /* 0x000fc80000000003 */
[----:B------:R-:W-:-:S04]  /*28f0*/  FFMA R30, R2, R3, RZ ;  /* 0x00000003021e7223 */ /* 0x000fc800000000ff */
[----:B------:R-:W-:-:S04]  /*2900*/  FFMA R37, -R41, R30, R2 ;  /* 0x0000001e29257223 */ /* 0x000fc80000000102 */
[----:B------:R-:W-:Y:S01]  /*2910*/  FFMA R30, R3, R37, R30 ;  /* 0x00000025031e7223 */ /* 0x000fe2000000001e */
[----:B-1----:R-:W-:Y:S06]  /*2920*/  @!P0 BRA `(.L_x_19) ;  /* 0x0000000000108947 */ /* 0x002fec0003800000 */
[----:B------:R-:W-:Y:S02]  /*2930*/  MOV R3, R41 ;  /* 0x0000002900037202 */ /* 0x000fe40000000f00 */
[----:B------:R-:W-:-:S07]  /*2940*/  MOV R37, 0x2960 ;  /* 0x0000296000257802 */ /* 0x000fce0000000f00 */
[----:B------:R-:W-:Y:S05]  /*2950*/  CALL.REL.NOINC `($__internal_1_$__cuda_sm3x_div_rn_noftz_f32_slowpath) ;  /* 0x0000001000c07944 */ /* 0x000fea0003c00000 */
[----:B------:R-:W-:-:S07]  /*2960*/  MOV R30, R38 ;  /* 0x00000026001e7202 */ /* 0x000fce0000000f00 */
.L_x_19:
[----:B------:R-:W-:Y:S05]  /*2970*/  BSYNC.RECONVERGENT B2 ;  /* 0x0000000000027941 */ /* 0x000fea0003800200 */
.L_x_18:
[----:B------:R-:W-:-:S05]  /*2980*/  FADD R30, R30, R31 ;  /* 0x0000001f1e1e7221 */ /* 0x000fca0000000000 */
[----:B------:R-:W-:-:S13]  /*2990*/  FSETP.GT.AND P0, PT, R30, 1, PT ;  /* 0x3f8000001e00780b */ /* 0x000fda0003f04000 */
[----:B------:R-:W-:Y:S05]  /*29a0*/  @P0 BRA `(.L_x_4) ;  /* 0x0000000000700947 */ /* 0x000fea0003800000 */
[----:B------:R-:W0:Y:S01]  /*29b0*/  LDC.64 R2, c[0x0][0x390] ;  /* 0x0000e400ff027b82 */ /* 0x000e220000000a00 */
[----:B------:R-:W-:-:S09]  /*29c0*/  ULEA UR5, UR4, UR22, 0x2 ;  /* 0x0000001604057291 */ /* 0x000fd2000f8e10ff */
[----:B------:R-:W2:Y:S01]  /*29d0*/  LDL R38, [UR5+0x20] ;  /* 0x00002005ff267983 */ /* 0x000ea20008100800 */
[----:B0-----:R-:W-:-:S04]  /*29e0*/  IMAD.WIDE.U32 R30, R4, 0x4, R2 ;  /* 0x00000004041e7825 */ /* 0x001fc800078e0002 */
[----:B------:R-:W-:Y:S02]  /*29f0*/  IMAD.WIDE.U32 R2, R36, 0x4, R2 ;  /* 0x0000000424027825 */ /* 0x000fe400078e0002 */
[----:B------:R-:W3:Y:S04]  /*2a00*/  LDG.E R30, desc[UR14][R30.64] ;  /* 0x0000000e1e1e7981 */ /* 0x000ee8000c1e1900 */
[----:B------:R-:W3:Y:S04]  /*2a10*/  LDG.E R3, desc[UR14][R2.64] ;  /* 0x0000000e02037981 */ /* 0x000ee8000c1e1900 */
[----:B------:R-:W4:Y:S01]  /*2a20*/  LDL R36, [UR5+0x408] ;  /* 0x00040805ff247983 */ /* 0x000f220008100800 */
[----:B---3--:R-:W-:Y:S01]  /*2a30*/  FADD R37, R30, -R3 ;  /* 0x800000031e257221 */ /* 0x008fe20000000000 */
[----:B----4-:R-:W-:-:S03]  /*2a40*/  IADD3 R36, PT, PT, R36, 0x1, RZ ;  /* 0x0000000124247810 */ /* 0x010fc60007ffe0ff */
[----:B--2---:R-:W-:Y:S02]  /*2a50*/  FFMA R38, R37, R37, R38 ;  /* 0x0000002525267223 */ /* 0x004fe40000000026 */
[----:B------:R0:W-:Y:S04]  /*2a60*/  STL [UR5+0x408], R36 ;  /* 0x00040824ff007987 */ /* 0x0001e80008100805 */
[----:B------:R0:W-:Y:S01]  /*2a70*/  STL [UR5+0x20], R38 ;  /* 0x00002026ff007987 */ /* 0x0001e20008100805 */
[----:B------:R-:W-:Y:S05]  /*2a80*/  BRA `(.L_x_4) ;  /* 0x0000000000387947 */ /* 0x000fea0003800000 */
.L_x_3:
[----:B------:R-:W2:Y:S04]  /*2a90*/  LDG.E R2, desc[UR14][R36.64] ;  /* 0x0000000e24027981 */ /* 0x000ea8000c1e1900 */
[----:B------:R-:W3:Y:S01]  /*2aa0*/  LDG.E R3, desc[UR14][R36.64+0xc] ;  /* 0x00000c0e24037981 */ /* 0x000ee2000c1e1900 */
[----:B--2---:R-:W-:-:S04]  /*2ab0*/  FSETP.GE.AND P0, PT, R29, R2, PT ;  /* 0x000000021d00720b */ /* 0x004fc80003f06000 */
[----:B---3--:R-:W-:-:S13]  /*2ac0*/  FSETP.GTU.OR P0, PT, R28, R3, !P0 ;  /* 0x000000031c00720b */ /* 0x008fda000470c400 */
[----:B------:R-:W-:Y:S05]  /*2ad0*/  @P0 BRA `(.L_x_4) ;  /* 0x0000000000240947 */ /* 0x000fea0003800000 */
[----:B------:R-:W2:Y:S04]  /*2ae0*/  LDG.E R2, desc[UR14][R36.64+0x4] ;  /* 0x0000040e24027981 */ /* 0x000ea8000c1e1900 */
[----:B------:R-:W3:Y:S04]  /*2af0*/  LDG.E R3, desc[UR14][R36.64+0x10] ;  /* 0x0000100e24037981 */ /* 0x000ee8000c1e1900 */
[----:B------:R-:W4:Y:S04]  /*2b00*/  LDG.E R31, desc[UR14][R36.64+0x14] ;  /* 0x0000140e241f7981 */ /* 0x000f28000c1e1900 */
[----:B------:R-:W4:Y:S01]  /*2b10*/  LDG.E R38, desc[UR14][R36.64+0x8] ;  /* 0x0000080e24267981 */ /* 0x000f22000c1e1900 */
[----:B--2---:R-:W-:-:S04]  /*2b20*/  FSETP.GE.AND P0, PT, R33, R2, PT ;  /* 0x000000022100720b */ /* 0x004fc80003f06000 */
[----:B---3--:R-:W-:-:S04]  /*2b30*/  FSETP.GTU.OR P0, PT, R32, R3, !P0 ;  /* 0x000000032000720b */ /* 0x008fc8000470c400 */
[----:B----4-:R-:W-:-:S09]  /*2b40*/  FSETP.GTU.OR P4, PT, R34, R31, P0 ;  /* 0x0000001f2200720b */ /* 0x010fd2000078c400 */
[----:B------:R-:W-:-:S04]  /*2b50*/  @!P0 FSETP.GE.AND P1, PT, R35, R38, PT ;  /* 0x000000262300820b */ /* 0x000fc80003f26000 */
[----:B-----5:R-:W-:-:S09]  /*2b60*/  @!P4 SEL R19, R19, R30, !P1 ;  /* 0x0000001e1313c207 */ /* 0x020fd20004800000 */
.L_x_4:
[----:B------:R-:W-:Y:S05]  /*2b70*/  BSYNC.RECONVERGENT B0 ;  /* 0x0000000000007941 */ /* 0x000fea0003800200 */
.L_x_2:
[----:B------:R-:W1:Y:S02]  /*2b80*/  LDCU UR5, c[0x0][0x3b4] ;  /* 0x00007680ff0577ac */ /* 0x000e640008000800 */
[----:B-1---5:R-:W-:-:S13]  /*2b90*/  ISETP.GE.U32.AND P0, PT, R19, UR5, PT ;  /* 0x0000000513007c0c */ /* 0x022fda000bf06070 */
[----:B------:R-:W-:Y:S05]  /*2ba0*/  @!P0 BRA `(.L_x_20) ;  /* 0xffffffec00b08947 */ /* 0x000fea000383ffff */
[----:B------:R-:W-:Y:S05]  /*2bb0*/  BSYNC.RECONVERGENT B1 ;  /* 0x0000000000017941 */ /* 0x000fea0003800200 */
.L_x_1:
[----:B------:R-:W1:Y:S01]  /*2bc0*/  LDCU UR7, c[0x0][0x3b8] ;  /* 0x00007700ff0777ac */ /* 0x000e620008000800 */
[----:B------:R-:W-:-:S04]  /*2bd0*/  UIADD3 UR4, UPT, UPT, UR4, 0x1, URZ ;  /* 0x0000000104047890 */ /* 0x000fc8000fffe0ff */
[----:B-1----:R-:W-:-:S09]  /*2be0*/  UISETP.NE.AND UP0, UPT, UR4, UR7, UPT ;  /* 0x000000070400728c */ /* 0x002fd2000bf05270 */
[----:B------:R-:W-:Y:S05]  /*2bf0*/  BRA.U UP0, `(.L_x_21) ;  /* 0xffffffe900747547 */ /* 0x000fea000b83ffff */
.L_x_0:
[----:B------:R-:W-:Y:S02]  /*2c00*/  UISETP.GE.U32.AND UP0, UPT, UR7, 0x10, UPT ;  /* 0x000000100700788c */ /* 0x000fe4000bf06070 */
[----:B------:R-:W-:Y:S01]  /*2c10*/  ULOP3.LUT UR5, UR7, 0xf, URZ, 0xc0, !UPT ;  /* 0x0000000f07057892 */ /* 0x000fe2000f8ec0ff */
[----:B------:R-:W-:-:S05]  /*2c20*/  UMOV UR4, URZ ;  /* 0x000000ff00047c82 */ /* 0x000fca0008000000 */
[----:B------:R-:W-:Y:S01]  /*2c30*/  ISETP.NE.AND P0, PT, RZ, UR5, PT ;  /* 0x00000005ff007c0c */ /* 0x000fe2000bf05270 */
[----:B------:R-:W-:-:S12]  /*2c40*/  BRA.U !UP0, `(.L_x_22) ;  /* 0x0000000508b47547 */ /* 0x000fd8000b800000 */
[----:B------:R-:W1:Y:S01]  /*2c50*/  LDC.64 R2, c[0x0][0x3e0] ;  /* 0x0000f800ff027b82 */ /* 0x000e620000000a00 */
[----:B------:R-:W-:Y:S01]  /*2c60*/  HFMA2 R41, -RZ, RZ, 0, 0 ;  /* 0x00000000ff297431 */ /* 0x000fe200000001ff */
[----:B------:R-:W-:Y:S01]  /*2c70*/  ULOP3.LUT UR4, UR7, 0xfffffff0, URZ, 0xc0, !UPT ;  /* 0xfffffff007047892 */ /* 0x000fe2000f8ec0ff */
[C---:B------:R-:W-:Y:S02]  /*2c80*/  IADD3 R39, PT, PT, R1.reuse, 0x428, RZ ;  /* 0x0000042801277810 */ /* 0x040fe40007ffe0ff */
[----:B0-----:R-:W-:Y:S01]  /*2c90*/  IADD3 R38, PT, PT, R1, 0x40, RZ ;  /* 0x0000004001267810 */ /* 0x001fe20007ffe0ff */
[----:B------:R-:W-:Y:S02]  /*2ca0*/  UIADD3 UR6, UPT, UPT, -UR4, URZ, URZ ;  /* 0x000000ff04067290 */ /* 0x000fe4000fffe1ff */
[----:B------:R-:W0:Y:S10]  /*2cb0*/  LDC.64 R4, c[0x0][0x3d8] ;  /* 0x0000f600ff047b82 */ /* 0x000e340000000a00 */
.L_x_23:
[----:B------:R-:W3:Y:S04]  /*2cc0*/  LDL.64 R44, [R39+-0x20] ;  /* 0xffffe000272c7983 */ /* 0x000ee80000100a00 */
[----:B------:R-:W4:Y:S04]  /*2cd0*/  LDL.64 R34, [R38+-0x20] ;  /* 0xffffe00026227983 */ /* 0x000f280000100a00 */
[----:B------:R-:W5:Y:S04]  /*2ce0*/  LDL.64 R28, [R39+-0x18] ;  /* 0xffffe800271c7983 */ /* 0x000f680000100a00 */
[----:B------:R-:W2:Y:S04]  /*2cf0*/  LDL.64 R32, [R38+-0x18] ;  /* 0xffffe80026207983 */ /* 0x000ea80000100a00 */
[----:B------:R-:W2:Y:S04]  /*2d00*/  LDL.64 R30, [R39+-0x10] ;  /* 0xfffff000271e7983 */ /* 0x000ea80000100a00 */
[----:B------:R-:W2:Y:S04]  /*2d10*/  LDL.64 R26, [R38+-0x10] ;  /* 0xfffff000261a7983 */ /* 0x000ea80000100a00 */
[----:B------:R-:W2:Y:S04]  /*2d20*/  LDL.64 R24, [R39+-0x8] ;  /* 0xfffff80027187983 */ /* 0x000ea80000100a00 */
[----:B------:R-:W2:Y:S04]  /*2d30*/  LDL.64 R22, [R38+-0x8] ;  /* 0xfffff80026167983 */ /* 0x000ea80000100a00 */
[----:B------:R-:W2:Y:S04]  /*2d40*/  LDL.64 R16, [R39] ;  /* 0x0000000027107983 */ /* 0x000ea80000100a00 */
[----:B------:R-:W2:Y:S04]  /*2d50*/  LDL.64 R20, [R38] ;  /* 0x0000000026147983 */ /* 0x000ea80000100a00 */
[----:B------:R-:W2:Y:S04]  /*2d60*/  LDL.64 R18, [R39+0x8] ;  /* 0x0000080027127983 */ /* 0x000ea80000100a00 */
[----:B------:R-:W2:Y:S04]  /*2d70*/  LDL.64 R14, [R38+0x8] ;  /* 0x00000800260e7983 */ /* 0x000ea80000100a00 */
[----:B------:R-:W2:Y:S04]  /*2d80*/  LDL.64 R12, [R39+0x10] ;  /* 0x00001000270c7983 */ /* 0x000ea80000100a00 */
[----:B------:R-:W2:Y:S04]  /*2d90*/  LDL.64 R10, [R38+0x10] ;  /* 0x00001000260a7983 */ /* 0x000ea80000100a00 */
[----:B------:R-:W2:Y:S04]  /*2da0*/  LDL.64 R8, [R39+0x18] ;  /* 0x0000180027087983 */ /* 0x000ea80000100a00 */
[----:B------:R-:W2:Y:S01]  /*2db0*/  LDL.64 R6, [R38+0x18] ;  /* 0x0000180026067983 */ /* 0x000ea20000100a00 */
[----:B------:R-:W-:-:S04]  /*2dc0*/  IMAD R43, R0, 0xfa, R41 ;  /* 0x000000fa002b7824 */ /* 0x000fc800078e0229 */
[C---:B-1----:R-:W-:Y:S01]  /*2dd0*/  IMAD.WIDE.U32 R36, R43.reuse, 0x4, R2 ;  /* 0x000000042b247825 */ /* 0x042fe200078e0002 */
[----:B------:R-:W-:-:S03]  /*2de0*/  IADD3 R51, PT, PT, R43, 0x1, RZ ;  /* 0x000000012b337810 */ /* 0x000fc60007ffe0ff */
[C---:B0-----:R-:W-:Y:S01]  /*2df0*/  IMAD.WIDE.U32 R46, R43.reuse, 0x4, R4 ;  /* 0x000000042b2e7825 */ /* 0x041fe200078e0004 */
[----:B------:R-:W-:-:S03]  /*2e00*/  IADD3 R53, PT, PT, R43, 0x2, RZ ;  /* 0x000000022b357810 */ /* 0x000fc60007ffe0ff */
[----:B------:R-:W-:Y:S01]  /*2e10*/  IMAD.WIDE.U32 R48, R51, 0x4, R2 ;  /* 0x0000000433307825 */ /* 0x000fe200078e0002 */
[C---:B------:R-:W-:Y:S02]  /*2e20*/  IADD3 R40, PT, PT, R43.reuse, 0x3, RZ ;  /* 0x000000032b287810 */ /* 0x040fe40007ffe0ff */
[----:B------:R-:W-:Y:S01]  /*2e30*/  IADD3 R42, PT, PT, R43, 0x4, RZ ;  /* 0x000000042b2a7810 */ /* 0x000fe20007ffe0ff */
[----:B---3--:R0:W-:Y:S04]  /*2e40*/  REDG.E.ADD.STRONG.GPU desc[UR14][R36.64], R44 ;  /* 0x0000002c2400798e */ /* 0x0081e8000c12e10e */
[----:B----4-:R1:W-:Y:S04]  /*2e50*/  REDG.E.ADD.F32.FTZ.RN.STRONG.GPU desc[UR14][R46.64], R34 ;  /* 0x000000222e0079a6 */ /* 0x0103e8000c12f30e */
[----:B------:R-:W-:Y:S01]  /*2e60*/  REDG.E.ADD.STRONG.GPU desc[UR14][R48.64], R45 ;  /* 0x0000002d3000798e */ /* 0x000fe2000c12e10e */
[----:B0-----:R-:W-:-:S04]  /*2e70*/  IMAD.WIDE.U32 R36, R51, 0x4, R4 ;  /* 0x0000000433247825 */ /* 0x001fc800078e0004 */
[C---:B------:R-:W-:Y:S01]  /*2e80*/  IMAD.WIDE.U32 R50, R53.reuse, 0x4, R2 ;  /* 0x0000000435327825 */ /* 0x040fe200078e0002 */
[----:B------:R0:W-:Y:S03]  /*2e90*/  REDG.E.ADD.F32.FTZ.RN.STRONG.GPU desc[UR14][R36.64], R35 ;  /* 0x00000023240079a6 */ /* 0x0001e6000c12f30e */
[--C-:B-1----:R-:W-:Y:S01]  /*2ea0*/  IMAD.WIDE.U32 R46, R40, 0x4, R4.reuse ;  /* 0x00000004282e7825 */ /* 0x102fe200078e0004 */
[----:B-----5:R1:W-:Y:S03]  /*2eb0*/  REDG.E.ADD.STRONG.GPU desc[UR14][R50.64], R28 ;  /* 0x0000001c3200798e */ /* 0x0203e6000c12e10e */
[----:B------:R-:W-:-:S04]  /*2ec0*/  IMAD.WIDE.U32 R52, R53, 0x4, R4 ;  /* 0x0000000435347825 */ /* 0x000fc800078e0004 */
[--C-:B0-----:R-:W-:Y:S01]  /*2ed0*/  IMAD.WIDE.U32 R36, R40, 0x4, R2.reuse ;  /* 0x0000000428247825 */ /* 0x101fe200078e0002 */
[C---:B------:R-:W-:Y:S01]  /*2ee0*/  IADD3 R40, PT, PT, R43.reuse, 0x5, RZ ;  /* 0x000000052b287810 */ /* 0x040fe20007ffe0ff */
[----:B--2---:R0:W-:Y:S02]  /*2ef0*/  REDG.E.ADD.F32.FTZ.RN.STRONG.GPU desc[UR14][R52.64], R32 ;  /* 0x00000020340079a6 */ /* 0x0041e4000c12f30e */
[C---:B------:R-:W-:Y:S02]  /*2f00*/  IMAD.WIDE.U32 R34, R42.reuse, 0x4, R2 ;  /* 0x000000042a227825 */ /* 0x040fe400078e0002 */
[----:B------:R-:W-:Y:S02]  /*2f10*/  REDG.E.ADD.STRONG.GPU desc[UR14][R36.64], R29 ;  /* 0x0000001d2400798e */ /* 0x000fe4000c12e10e */
[----:B------:R-:W-:Y:S01]  /*2f20*/  IMAD.WIDE.U32 R44, R42, 0x4, R4 ;  /* 0x000000042a2c7825 */ /* 0x000fe200078e0004 */
[----:B------:R-:W-:Y:S01]  /*2f30*/  IADD3 R42, PT, PT, R43, 0x6, RZ ;  /* 0x000000062b2a7810 */ /* 0x000fe20007ffe0ff */
[----:B------:R2:W-:Y:S02]  /*2f40*/  REDG.E.ADD.F32.FTZ.RN.STRONG.GPU desc[UR14][R46.64], R33 ;  /* 0x000000212e0079a6 */ /* 0x0005e4000c12f30e */
[----:B------:R-:W-:-:S02]  /*2f50*/  IMAD.WIDE.U32 R48, R40, 0x4, R2 ;  /* 0x0000000428307825 */ /* 0x000fc400078e0002 */
[----:B------:R-:W-:Y:S02]  /*2f60*/  REDG.E.ADD.STRONG.GPU desc[UR14][R34.64], R30 ;  /* 0x0000001e2200798e */ /* 0x000fe4000c12e10e */
[----:B-1----:R-:W-:Y:S01]  /*2f70*/  IMAD.WIDE.U32 R50, R40, 0x4, R4 ;  /* 0x0000000428327825 */ /* 0x002fe200078e0004 */
[C---:B------:R-:W-:Y:S01]  /*2f80*/  IADD3 R40, PT, PT, R43.reuse, 0x7, RZ ;  /* 0x000000072b287810 */ /* 0x040fe20007ffe0ff */
[----:B------:R1:W-:Y:S02]  /*2f90*/  REDG.E.ADD.F32.FTZ.RN.STRONG.GPU desc[UR14][R44.64], R26 ;  /* 0x0000001a2c0079a6 */ /* 0x0003e4000c12f30e */
[C---:B0-----:R-:W-:Y:S01]  /*2fa0*/  IMAD.WIDE.U32 R52, R42.reuse, 0x4, R2 ;  /* 0x000000042a347825 */ /* 0x041fe200078e0002 */
[----:B--2---:R-:W-:Y:S01]  /*2fb0*/  IADD3 R47, PT, PT, R43, 0x8, RZ ;  /* 0x000000082b2f7810 */ /* 0x004fe20007ffe0ff */
[----:B------:R0:W-:Y:S02]  /*2fc0*/  REDG.E.ADD.STRONG.GPU desc[UR14][R48.64], R31 ;  /* 0x0000001f3000798e */ /* 0x0001e4000c12e10e */
[----:B------:R-:W-:-:S02]  /*2fd0*/  IMAD.WIDE.U32 R28, R42, 0x4, R4 ;  /* 0x000000042a1c7825 */ /* 0x000fc400078e0004 */
[----:B------:R2:W-:Y:S02]  /*2fe0*/  REDG.E.ADD.F32.FTZ.RN.STRONG.GPU desc[UR14][R50.64], R27 ;  /* 0x0000001b320079a6 */ /* 0x0005e4000c12f30e */
[C---:B------:R-:W-:Y:S01]  /*2ff0*/  IMAD.WIDE.U32 R32, R40.reuse, 0x4, R2 ;  /* 0x0000000428207825 */ /* 0x040fe200078e0002 */
[----:B-1----:R-:W-:Y:S01]  /*3000*/  IADD3 R45, PT, PT, R43, 0x9, RZ ;  /* 0x000000092b2d7810 */ /* 0x002fe20007ffe0ff */
[----:B------:R-:W-:Y:S02]  /*3010*/  REDG.E.ADD.STRONG.GPU desc[UR14][R52.64], R24 ;  /* 0x000000183400798e */ /* 0x000fe4000c12e10e */
[----:B------:R-:W-:Y:S02]  /*3020*/  IMAD.WIDE.U32 R34, R40, 0x4, R4 ;  /* 0x0000000428227825 */ /* 0x000fe400078e0004 */
[----:B------:R1:W-:Y:S02]  /*3030*/  REDG.E.ADD.F32.FTZ.RN.STRONG.GPU desc[UR14][R28.64], R22 ;  /* 0x000000161c0079a6 */ /* 0x0003e4000c12f30e */
[----:B------:R-:W-:-:S02]  /*3040*/  IMAD.WIDE.U32 R36, R47, 0x4, R2 ;  /* 0x000000042f247825 */ /* 0x000fc400078e0002 */
[----:B------:R3:W-:Y:S02]  /*3050*/  REDG.E.ADD.STRONG.GPU desc[UR14][R32.64], R25 ;  /* 0x000000192000798e */ /* 0x0007e4000c12e10e */
[----:B0-----:R-:W-:Y:S01]  /*3060*/  IMAD.WIDE.U32 R30, R47, 0x4, R4 ;  /* 0x000000042f1e7825 */ /* 0x001fe200078e0004 */
[----:B------:R-:W-:Y:S01]  /*3070*/  IADD3 R47, PT, PT, R43, 0xa, RZ ;  /* 0x0000000a2b2f7810 */ /* 0x000fe20007ffe0ff */
[----:B------:R0:W-:Y:S02]  /*3080*/  REDG.E.ADD.F32.FTZ.RN.STRONG.GPU desc[UR14][R34.64], R23 ;  /* 0x00000017220079a6 */ /* 0x0001e4000c12f30e */
[C---:B--2---:R-:W-:Y:S02]  /*3090*/  IMAD.WIDE.U32 R26, R45.reuse, 0x4, R2 ;  /* 0x000000042d1a7825 */ /* 0x044fe400078e0002 */
[----:B------:R2:W-:Y:S02]  /*30a0*/  REDG.E.ADD.STRONG.GPU desc[UR14][R36.64], R16 ;  /* 0x000000102400798e */ /* 0x0005e4000c12e10e */
[----:B-1----:R-:W-:Y:S01]  /*30b0*/  IMAD.WIDE.U32 R28, R45, 0x4, R4 ;  /* 0x000000042d1c7825 */ /* 0x002fe200078e0004 */
[----:B---3--:R-:W-:Y:S01]  /*30c0*/  IADD3 R33, PT, PT, R43, 0xb, RZ ;  /* 0x0000000b2b217810 */ /* 0x008fe20007ffe0ff */
[----:B------:R1:W-:Y:S02]  /*30d0*/  REDG.E.ADD.F32.FTZ.RN.STRONG.GPU desc[UR14][R30.64], R20 ;  /* 0x000000141e0079a6 */ /* 0x0003e4000c12f30e */
[----:B------:R-:W-:Y:S01]  /*30e0*/  IMAD.WIDE.U32 R44, R47, 0x4, R2 ;  /* 0x000000042f2c7825 */ /* 0x000fe200078e0002 */
[----:B0-----:R-:W-:Y:S01]  /*30f0*/  IADD3 R35, PT, PT, R43, 0xc, RZ ;  /* 0x0000000c2b237810 */ /* 0x001fe20007ffe0ff */
[----:B------:R-:W-:Y:S02]  /*3100*/  REDG.E.ADD.STRONG.GPU desc[UR14][R26.64], R17 ;  /* 0x000000111a00798e */ /* 0x000fe4000c12e10e */
[----:B------:R-:W-:Y:S01]  /*3110*/  IMAD.WIDE.U32 R24, R47, 0x4, R4 ;  /* 0x000000042f187825 */ /* 0x000fe200078e0004 */
[----:B--2---:R-:W-:Y:S01]  /*3120*/  IADD3 R37, PT, PT, R43, 0xd, RZ ;  /* 0x0000000d2b257810 */ /* 0x004fe20007ffe0ff */
[----:B------:R0:W-:Y:S02]  /*3130*/  REDG.E.ADD.F32.FTZ.RN.STRONG.GPU desc[UR14][R28.64], R21 ;  /* 0x000000151c0079a6 */ /* 0x0001e4000c12f30e */
[----:B------:R-:W-:-:S02]  /*3140*/  IMAD.WIDE.U32 R22, R33, 0x4, R2 ;  /* 0x0000000421167825 */ /* 0x000fc400078e0002 */
[----:B------:R-:W-:Y:S02]  /*3150*/  REDG.E.ADD.STRONG.GPU desc[UR14][R44.64], R18 ;  /* 0x000000122c00798e */ /* 0x000fe4000c12e10e */
[----:B-1----:R-:W-:Y:S02]  /*3160*/  IMAD.WIDE.U32 R30, R33, 0x4, R4 ;  /* 0x00000004211e7825 */ /* 0x002fe400078e0004 */
[----:B------:R1:W-:Y:S02]  /*3170*/  REDG.E.ADD.F32.FTZ.RN.STRONG.GPU desc[UR14][R24.64], R14 ;  /* 0x0000000e180079a6 */ /* 0x0003e4000c12f30e */
[----:B------:R-:W-:Y:S01]  /*3180*/  IMAD.WIDE.U32 R32, R35, 0x4, R2 ;  /* 0x0000000423207825 */ /* 0x000fe200078e0002 */
[----:B0-----:R-:W-:-:S03]  /*3190*/  IADD3 R29, PT, PT, R43, 0xe, RZ ;  /* 0x0000000e2b1d7810 */ /* 0x001fc60007ffe0ff */
[----:B------:R-:W-:Y:S01]  /*31a0*/  IMAD.WIDE.U32 R16, R35, 0x4, R4 ;  /* 0x0000000423107825 */ /* 0x000fe200078e0004 */
[----:B------:R-:W-:Y:S01]  /*31b0*/  IADD3 R43, PT, PT, R43, 0xf, RZ ;  /* 0x0000000f2b2b7810 */ /* 0x000fe20007ffe0ff */
[----:B------:R0:W-:Y:S02]  /*31c0*/  REDG.E.ADD.STRONG.GPU desc[UR14][R22.64], R19 ;  /* 0x000000131600798e */ /* 0x0001e4000c12e10e */
[C---:B------:R-:W-:Y:S02]  /*31d0*/  IMAD.WIDE.U32 R20, R37.reuse, 0x4, R2 ;  /* 0x0000000425147825 */ /* 0x040fe400078e0002 */
[----:B------:R2:W-:Y:S02]  /*31e0*/  REDG.E.ADD.F32.FTZ.RN.STRONG.GPU desc[UR14][R30.64], R15 ;  /* 0x0000000f1e0079a6 */ /* 0x0005e4000c12f30e */
[----:B-1----:R-:W-:Y:S02]  /*31f0*/  IMAD.WIDE.U32 R24, R37, 0x4, R4 ;  /* 0x0000000425187825 */ /* 0x002fe400078e0004 */
[----:B------:R3:W-:Y:S02]  /*3200*/  REDG.E.ADD.STRONG.GPU desc[UR14][R32.64], R12 ;  /* 0x0000000c2000798e */ /* 0x0007e4000c12e10e */
[----:B------:R-:W-:-:S02]  /*3210*/  IMAD.WIDE.U32 R26, R29, 0x4, R2 ;  /* 0x000000041d1a7825 */ /* 0x000fc400078e0002 */
[----:B------:R3:W-:Y:S02]  /*3220*/  REDG.E.ADD.F32.FTZ.RN.STRONG.GPU desc[UR14][R16.64], R10 ;  /* 0x0000000a100079a6 */ /* 0x0007e4000c12f30e */
[----:B0-----:R-:W-:Y:S02]  /*3230*/  IMAD.WIDE.U32 R18, R29, 0x4, R4 ;  /* 0x000000041d127825 */ /* 0x001fe400078e0004 */
[----:B------:R3:W-:Y:S02]  /*3240*/  REDG.E.ADD.STRONG.GPU desc[UR14][R20.64], R13 ;  /* 0x0000000d1400798e */ /* 0x0007e4000c12e10e */
[C---:B------:R-:W-:Y:S02]  /*3250*/  IMAD.WIDE.U32 R22, R43.reuse, 0x4, R2 ;  /* 0x000000042b167825 */ /* 0x040fe400078e0002 */
[----:B------:R3:W-:Y:S02]  /*3260*/  REDG.E.ADD.F32.FTZ.RN.STRONG.GPU desc[UR14][R24.64], R11 ;  /* 0x0000000b180079a6 */ /* 0x0007e4000c12f30e */
[----:B--2---:R-:W-:-:S02]  /*3270*/  IMAD.WIDE.U32 R14, R43, 0x4, R4 ;  /* 0x000000042b0e7825 */ /* 0x004fc400078e0004 */
[----:B------:R3:W-:Y:S04]  /*3280*/  REDG.E.ADD.STRONG.GPU desc[UR14][R26.64], R8 ;  /* 0x000000081a00798e */ /* 0x0007e8000c12e10e */
[----:B------:R3:W-:Y:S04]  /*3290*/  REDG.E.ADD.F32.FTZ.RN.STRONG.GPU desc[UR14][R18.64], R6 ;  /* 0x00000006120079a6 */ /* 0x0007e8000c12f30e */
[----:B------:R3:W-:Y:S04]  /*32a0*/  REDG.E.ADD.STRONG.GPU desc[UR14][R22.64], R9 ;  /* 0x000000091600798e */ /* 0x0007e8000c12e10e */
[----:B------:R3:W-:Y:S01]  /*32b0*/  REDG.E.ADD.F32.FTZ.RN.STRONG.GPU desc[UR14][R14.64], R7 ;  /* 0x000000070e0079a6 */ /* 0x0007e2000c12f30e */
[----:B------:R-:W-:-:S04]  /*32c0*/  UIADD3 UR6, UPT, UPT, UR6, 0x10, URZ ;  /* 0x0000001006067890 */ /* 0x000fc8000fffe0ff */
[----:B------:R-:W-:Y:S01]  /*32d0*/  UISETP.NE.AND UP0, UPT, UR6, URZ, UPT ;  /* 0x000000ff0600728c */ /* 0x000fe2000bf05270 */
[----:B------:R-:W-:Y:S02]  /*32e0*/  IADD3 R41, PT, PT, R41, 0x10, RZ ;  /* 0x0000001029297810 */ /* 0x000fe40007ffe0ff */
[----:B------:R-:W-:Y:S02]  /*32f0*/  IADD3 R39, PT, PT, R39, 0x40, RZ ;  /* 0x0000004027277810 */ /* 0x000fe40007ffe0ff */
[----:B------:R-:W-:-:S04]  /*3300*/  IADD3 R38, PT, PT, R38, 0x40, RZ ;  /* 0x0000004026267810 */ /* 0x000fc80007ffe0ff */
[----:B---3--:R-:W-:Y:S05]  /*3310*/  BRA.U UP0, `(.L_x_23) ;  /* 0xfffffff900687547 */ /* 0x008fea000b83ffff */
.L_x_22:
[----:B------:R-:W-:Y:S05]  /*3320*/  @!P0 EXIT ;  /* 0x000000000000894d */ /* 0x000fea0003800000 */
[----:B------:R-:W-:Y:S02]  /*3330*/  UISETP.GE.U32.AND UP0, UPT, UR5, 0x8, UPT ;  /* 0x000000080500788c */ /* 0x000fe4000bf06070 */
[----:B------:R-:W-:-:S06]  /*3340*/  ULOP3.LUT UR6, UR7, 0x7, URZ, 0xc0, !UPT ;  /* 0x0000000707067892 */ /* 0x000fcc000f8ec0ff */
[----:B------:R-:W-:Y:S01]  /*3350*/  ISETP.NE.AND P0, PT, RZ, UR6, PT ;  /* 0x00000006ff007c0c */ /* 0x000fe2000bf05270 */
[----:B------:R-:W-:-:S12]  /*3360*/  BRA.U !UP0, `(.L_x_24) ;  /* 0x0000000108f47547 */ /* 0x000fd8000b800000 */
[----:B------:R-:W-:Y:S01]  /*3370*/  ULEA UR5, UR4, UR22, 0x2 ;  /* 0x0000001604057291 */ /* 0x000fe2000f8e10ff */
[----:B------:R-:W1:Y:S08]  /*3380*/  LDC.64 R18, c[0x0][0x3e0] ;  /* 0x0000f800ff127b82 */ /* 0x000e700000000a00 */
[----:B------:R-:W3:Y:S01]  /*3390*/  LDL R11, [UR5+0x408] ;  /* 0x00040805ff0b7983 */ /* 0x000ee20008100800 */
[----:B------:R-:W4:Y:S03]  /*33a0*/  LDC.64 R16, c[0x0][0x3d8] ;  /* 0x0000f600ff107b82 */ /* 0x000f260000000a00 */
[----:B------:R-:W5:Y:S04]  /*33b0*/  LDL R34, [UR5+0x20] ;  /* 0x00002005ff227983 */ /* 0x000f680008100800 */
[----:B------:R-:W2:Y:S04]  /*33c0*/  LDL R47, [UR5+0x40c] ;  /* 0x00040c05ff2f7983 */ /* 0x000ea80008100800 */
[----:B------:R-:W2:Y:S04]  /*33d0*/  LDL R35, [UR5+0x24] ;  /* 0x00002405ff237983 */ /* 0x000ea80008100800 */
[----:B------:R-:W2:Y:S04]  /*33e0*/  LDL R53, [UR5+0x410] ;  /* 0x00041005ff357983 */ /* 0x000ea80008100800 */
[----:B0-----:R-:W2:Y:S04]  /*33f0*/  LDL R38, [UR5+0x28] ;  /* 0x00002805ff267983 */ /* 0x001ea80008100800 */
[----:B------:R-:W2:Y:S04]  /*3400*/  LDL R39, [UR5+0x414] ;  /* 0x00041405ff277983 */ /* 0x000ea80008100800 */
        /* <DEDUP_REMOVED lines=8> */
[----:B------:R-:W2:Y:S01]  /*3490*/  LDL R33, [UR5+0x3c] ;  /* 0x00003c05ff217983 */ /* 0x000ea20008100800 */
[----:B------:R-:W-:-:S05]  /*34a0*/  MOV R3, UR4 ;  /* 0x0000000400037c02 */ /* 0x000fca0008000f00 */
[----:B------:R-:W-:-:S04]  /*34b0*/  IMAD R3, R0, 0xfa, R3 ;  /* 0x000000fa00037824 */ /* 0x000fc800078e0203 */
[C---:B-1----:R-:W-:Y:S01]  /*34c0*/  IMAD.WIDE.U32 R8, R3.reuse, 0x4, R18 ;  /* 0x0000000403087825 */ /* 0x042fe200078e0012 */
[C---:B------:R-:W-:Y:S02]  /*34d0*/  IADD3 R21, PT, PT, R3.reuse, 0x1, RZ ;  /* 0x0000000103157810 */ /* 0x040fe40007ffe0ff */
[C---:B------:R-:W-:Y:S02]  /*34e0*/  IADD3 R23, PT, PT, R3.reuse, 0x2, RZ ;  /* 0x0000000203177810 */ /* 0x040fe40007ffe0ff */
[C---:B------:R-:W-:Y:S02]  /*34f0*/  IADD3 R25, PT, PT, R3.reuse, 0x3, RZ ;  /* 0x0000000303197810 */ /* 0x040fe40007ffe0ff */
[C---:B------:R-:W-:Y:S02]  /*3500*/  IADD3 R27, PT, PT, R3.reuse, 0x4, RZ ;  /* 0x00000004031b7810 */ /* 0x040fe40007ffe0ff */
[C---:B------:R-:W-:Y:S02]  /*3510*/  IADD3 R29, PT, PT, R3.reuse, 0x5, RZ ;  /* 0x00000005031d7810 */ /* 0x040fe40007ffe0ff */
[----:B------:R-:W-:-:S02]  /*3520*/  IADD3 R31, PT, PT, R3, 0x6, RZ ;  /* 0x00000006031f7810 */ /* 0x000fc40007ffe0ff */
[C---:B------:R-:W-:Y:S01]  /*3530*/  IADD3 R40, PT, PT, R3.reuse, 0x7, RZ ;  /* 0x0000000703287810 */ /* 0x040fe20007ffe0ff */
[----:B----4-:R-:W-:-:S04]  /*3540*/  IMAD.WIDE.U32 R2, R3, 0x4, R16 ;  /* 0x0000000403027825 */ /* 0x010fc800078e0010 */
[----:B------:R-:W-:-:S04]  /*3550*/  IMAD.WIDE.U32 R4, R21, 0x4, R18 ;  /* 0x0000000415047825 */ /* 0x000fc800078e0012 */
[----:B------:R-:W-:-:S04]  /*3560*/  IMAD.WIDE.U32 R20, R21, 0x4, R16 ;  /* 0x0000000415147825 */ /* 0x000fc800078e0010 */
[----:B------:R-:W-:-:S04]  /*3570*/  IMAD.WIDE.U32 R6, R23, 0x4, R18 ;  /* 0x0000000417067825 */ /* 0x000fc800078e0012 */
[----:B------:R-:W-:-:S04]  /*3580*/  IMAD.WIDE.U32 R22, R23, 0x4, R16 ;  /* 0x0000000417167825 */ /* 0x000fc800078e0010 */
[----:B------:R-:W-:-:S04]  /*3590*/  IMAD.WIDE.U32 R12, R29, 0x4, R18 ;  /* 0x000000041d0c7825 */ /* 0x000fc800078e0012 */
[----:B------:R-:W-:-:S04]  /*35a0*/  IMAD.WIDE.U32 R28, R29, 0x4, R16 ;  /* 0x000000041d1c7825 */ /* 0x000fc800078e0010 */
[----:B------:R-:W-:-:S04]  /*35b0*/  IMAD.WIDE.U32 R14, R31, 0x4, R18 ;  /* 0x000000041f0e7825 */ /* 0x000fc800078e0012 */
[----:B------:R-:W-:Y:S01]  /*35c0*/  IMAD.WIDE.U32 R30, R31, 0x4, R16 ;  /* 0x000000041f1e7825 */ /* 0x000fe200078e0010 */
[----:B---3--:R0:W-:Y:S04]  /*35d0*/  REDG.E.ADD.STRONG.GPU desc[UR14][R8.64], R11 ;  /* 0x0000000b0800798e */ /* 0x0081e8000c12e10e */
[----:B-----5:R1:W-:Y:S04]  /*35e0*/  REDG.E.ADD.F32.FTZ.RN.STRONG.GPU desc[UR14][R2.64], R34 ;  /* 0x00000022020079a6 */ /* 0x0203e8000c12f30e */
[----:B--2---:R1:W-:Y:S01]  /*35f0*/  REDG.E.ADD.STRONG.GPU desc[UR14][R4.64], R47 ;  /* 0x0000002f0400798e */ /* 0x0043e2000c12e10e */
[----:B0-----:R-:W-:-:S03]  /*3600*/  IMAD.WIDE.U32 R8, R25, 0x4, R18 ;  /* 0x0000000419087825 */ /* 0x001fc600078e0012 */
[----:B------:R1:W-:Y:S01]  /*3610*/  REDG.E.ADD.F32.FTZ.RN.STRONG.GPU desc[UR14][R20.64], R35 ;  /* 0x00000023140079a6 */ /* 0x0003e2000c12f30e */
[----:B------:R-:W-:-:S03]  /*3620*/  IMAD.WIDE.U32 R24, R25, 0x4, R16 ;  /* 0x0000000419187825 */ /* 0x000fc600078e0010 */
[----:B------:R1:W-:Y:S01]  /*3630*/  REDG.E.ADD.STRONG.GPU desc[UR14][R6.64], R53 ;  /* 0x000000350600798e */ /* 0x0003e2000c12e10e */
[----:B------:R-:W-:-:S03]  /*3640*/  IMAD.WIDE.U32 R10, R27, 0x4, R18 ;  /* 0x000000041b0a7825 */ /* 0x000fc600078e0012 */
[----:B------:R1:W-:Y:S01]  /*3650*/  REDG.E.ADD.F32.FTZ.RN.STRONG.GPU desc[UR14][R22.64], R38 ;  /* 0x00000026160079a6 */ /* 0x0003e2000c12f30e */
[----:B------:R-:W-:-:S03]  /*3660*/  IMAD.WIDE.U32 R26, R27, 0x4, R16 ;  /* 0x000000041b1a7825 */ /* 0x000fc600078e0010 */
[----:B------:R1:W-:Y:S01]  /*3670*/  REDG.E.ADD.STRONG.GPU desc[UR14][R8.64], R39 ;  /* 0x000000270800798e */ /* 0x0003e2000c12e10e */
[----:B------:R-:W-:-:S03]  /*3680*/  IMAD.WIDE.U32 R18, R40, 0x4, R18 ;  /* 0x0000000428127825 */ /* 0x000fc600078e0012 */
[----:B------:R1:W-:Y:S01]  /*3690*/  REDG.E.ADD.F32.FTZ.RN.STRONG.GPU desc[UR14][R24.64], R36 ;  /* 0x00000024180079a6 */ /* 0x0003e2000c12f30e */
[----:B------:R-:W-:-:S03]  /*36a0*/  IMAD.WIDE.U32 R16, R40, 0x4, R16 ;  /* 0x0000000428107825 */ /* 0x000fc600078e0010 */
[----:B------:R1:W-:Y:S04]  /*36b0*/  REDG.E.ADD.STRONG.GPU desc[UR14][R10.64], R32 ;  /* 0x000000200a00798e */ /* 0x0003e8000c12e10e */
[----:B------:R1:W-:Y:S04]  /*36c0*/  REDG.E.ADD.F32.FTZ.RN.STRONG.GPU desc[UR14][R26.64], R51 ;  /* 0x000000331a0079a6 */ /* 0x0003e8000c12f30e */
[----:B------:R1:W-:Y:S04]  /*36d0*/  REDG.E.ADD.STRONG.GPU desc[UR14][R12.64], R49 ;  /* 0x000000310c00798e */ /* 0x0003e8000c12e10e */
[----:B------:R1:W-:Y:S04]  /*36e0*/  REDG.E.ADD.F32.FTZ.RN.STRONG.GPU desc[UR14][R28.64], R45 ;  /* 0x0000002d1c0079a6 */ /* 0x0003e8000c12f30e */
[----:B------:R1:W-:Y:S04]  /*36f0*/  REDG.E.ADD.STRONG.GPU desc[UR14][R14.64], R43 ;  /* 0x0000002b0e00798e */ /* 0x0003e8000c12e10e */
[----:B------:R1:W-:Y:S04]  /*3700*/  REDG.E.ADD.F32.FTZ.RN.STRONG.GPU desc[UR14][R30.64], R41 ;  /* 0x000000291e0079a6 */ /* 0x0003e8000c12f30e */
[----:B------:R1:W-:Y:S04]  /*3710*/  REDG.E.ADD.STRONG.GPU desc[UR14][R18.64], R37 ;  /* 0x000000251200798e */ /* 0x0003e8000c12e10e */
[----:B------:R1:W-:Y:S01]  /*3720*/  REDG.E.ADD.F32.FTZ.RN.STRONG.GPU desc[UR14][R16.64], R33 ;  /* 0x00000021100079a6 */ /* 0x0003e2000c12f30e */
[----:B------:R-:W-:-:S12]  /*3730*/  UIADD3 UR4, UPT, UPT, UR4, 0x8, URZ ;  /* 0x0000000804047890 */ /* 0x000fd8000fffe0ff */
.L_x_24:
[----:B------:R-:W-:Y:S05]  /*3740*/  @!P0 EXIT ;  /* 0x000000000000894d */ /* 0x000fea0003800000 */
[----:B------:R-:W-:Y:S02]  /*3750*/  UISETP.GE.U32.AND UP0, UPT, UR6, 0x4, UPT ;  /* 0x000000040600788c */ /* 0x000fe4000bf06070 */
[----:B------:R-:W-:-:S06]  /*3760*/  ULOP3.LUT UR5, UR7, 0x3, URZ, 0xc0, !UPT ;  /* 0x0000000307057892 */ /* 0x000fcc000f8ec0ff */
[----:B------:R-:W-:Y:S01]  /*3770*/  ISETP.NE.AND P0, PT, RZ, UR5, PT ;  /* 0x00000005ff007c0c */ /* 0x000fe2000bf05270 */
[----:B------:R-:W-:-:S12]  /*3780*/  BRA.U !UP0, `(.L_x_25) ;  /* 0x0000000108847547 */ /* 0x000fd8000b800000 */
[----:B------:R-:W-:Y:S01]  /*3790*/  ULEA UR6, UR4, UR22, 0x2 ;  /* 0x0000001604067291 */ /* 0x000fe2000f8e10ff */
[----:B-1----:R-:W1:Y:S08]  /*37a0*/  LDC.64 R2, c[0x0][0x3e0] ;  /* 0x0000f800ff027b82 */ /* 0x002e700000000a00 */
[----:B------:R-:W3:Y:S01]  /*37b0*/  LDL R19, [UR6+0x408] ;  /* 0x00040806ff137983 */ /* 0x000ee20008100800 */
[----:B------:R-:W4:Y:S03]  /*37c0*/  LDC.64 R6, c[0x0][0x3d8] ;  /* 0x0000f600ff067b82 */ /* 0x000f260000000a00 */
[----:B------:R-:W5:Y:S04]  /*37d0*/  LDL R21, [UR6+0x20] ;  /* 0x00002006ff157983 */ /* 0x000f680008100800 */
        /* <DEDUP_REMOVED lines=11> */
[C---:B------:R-:W-:Y:S01]  /*3890*/  IADD3 R33, PT, PT, R9.reuse, 0x3, RZ ;  /* 0x0000000309217810 */ /* 0x040fe20007ffe0ff */
[----:B----4-:R-:W-:-:S04]  /*38a0*/  IMAD.WIDE.U32 R8, R9, 0x4, R6 ;  /* 0x0000000409087825 */ /* 0x010fc800078e0006 */
        /* <DEDUP_REMOVED lines=8> */
[----:B--2---:R3:W-:Y:S04]  /*3930*/  REDG.E.ADD.STRONG.GPU desc[UR14][R10.64], R23 ;  /* 0x000000170a00798e */ /* 0x0047e8000c12e10e */
[----:B------:R3:W-:Y:S04]  /*3940*/  REDG.E.ADD.F32.FTZ.RN.STRONG.GPU desc[UR14][R2.64], R25 ;  /* 0x00000019020079a6 */ /* 0x0007e8000c12f30e */
[----:B------:R3:W-:Y:S04]  /*3950*/  REDG.E.ADD.STRONG.GPU desc[UR14][R12.64], R29 ;  /* 0x0000001d0c00798e */ /* 0x0007e8000c12e10e */
[----:B------:R3:W-:Y:S04]  /*3960*/  REDG.E.ADD.F32.FTZ.RN.STRONG.GPU desc[UR14][R14.64], R31 ;  /* 0x0000001f0e0079a6 */ /* 0x0007e8000c12f30e */
[----:B------:R3:W-:Y:S04]  /*3970*/  REDG.E.ADD.STRONG.GPU desc[UR14][R16.64], R35 ;  /* 0x000000231000798e */ /* 0x0007e8000c12e10e */
[----:B------:R3:W-:Y:S01]  /*3980*/  REDG.E.ADD.F32.FTZ.RN.STRONG.GPU desc[UR14][R6.64], R37 ;  /* 0x00000025060079a6 */ /* 0x0007e2000c12f30e */
[----:B------:R-:W-:-:S12]  /*3990*/  UIADD3 UR4, UPT, UPT, UR4, 0x4, URZ ;  /* 0x0000000404047890 */ /* 0x000fd8000fffe0ff */
.L_x_25:
[----:B------:R-:W-:Y:S05]  /*39a0*/  @!P0 EXIT ;  /* 0x000000000000894d */ /* 0x000fea0003800000 */
[----:B-1-3--:R-:W1:Y:S01]  /*39b0*/  LDC.64 R6, c[0x0][0x3e0] ;  /* 0x0000f800ff067b82 */ /* 0x00ae620000000a00 */
[----:B------:R-:W-:Y:S02]  /*39c0*/  UIMAD UR7, UR4, 0x4, UR18 ;  /* 0x00000004040778a4 */ /* 0x000fe4000f8e0212 */
[----:B------:R-:W-:Y:S02]  /*39d0*/  UIMAD UR6, UR4, 0x4, UR13 ;  /* 0x00000004040678a4 */ /* 0x000fe4000f8e020d */
[----:B------:R-:W-:-:S03]  /*39e0*/  UIADD3 UR5, UPT, UPT, -UR5, URZ, URZ ;  /* 0x000000ff05057290 */ /* 0x000fc6000fffe1ff */
[----:B------:R-:W3:Y:S09]  /*39f0*/  LDC.64 R8, c[0x0][0x3d8] ;  /* 0x0000f600ff087b82 */ /* 0x000ef20000000a00 */
.L_x_26:
[----:B------:R-:W4:Y:S04]  /*3a00*/  LDL R11, [UR6] ;  /* 0x00000006ff0b7983 */ /* 0x000f280008100800 */
[----:B------:R-:W5:Y:S01]  /*3a10*/  LDL R13, [UR7] ;  /* 0x00000007ff0d7983 */ /* 0x000f620008100800 */
[----:B------:R-:W-:-:S05]  /*3a20*/  MOV R5, UR4 ;  /* 0x0000000400057c02 */ /* 0x000fca0008000f00 */
[----:B------:R-:W-:-:S04]  /*3a30*/  IMAD R5, R0, 0xfa, R5 ;  /* 0x000000fa00057824 */ /* 0x000fc800078e0205 */
[----:B-1----:R-:W-:-:S04]  /*3a40*/  IMAD.WIDE.U32 R2, R5, 0x4, R6 ;  /* 0x0000000405027825 */ /* 0x002fc800078e0006 */
[----:B---3--:R-:W-:Y:S01]  /*3a50*/  IMAD.WIDE.U32 R4, R5, 0x4, R8 ;  /* 0x0000000405047825 */ /* 0x008fe200078e0008 */
[----:B----4-:R4:W-:Y:S04]  /*3a60*/  REDG.E.ADD.STRONG.GPU desc[UR14][R2.64], R11 ;  /* 0x0000000b0200798e */ /* 0x0109e8000c12e10e */
[----:B-----5:R4:W-:Y:S01]  /*3a70*/  REDG.E.ADD.F32.FTZ.RN.STRONG.GPU desc[UR14][R4.64], R13 ;  /* 0x0000000d040079a6 */ /* 0x0209e2000c12f30e */
[----:B------:R-:W-:Y:S02]  /*3a80*/  UIADD3 UR5, UPT, UPT, UR5, 0x1, URZ ;  /* 0x0000000105057890 */ /* 0x000fe4000fffe0ff */
[----:B------:R-:W-:Y:S02]  /*3a90*/  UIADD3 UR4, UPT, UPT, UR4, 0x1, URZ ;  /* 0x0000000104047890 */ /* 0x000fe4000fffe0ff */
[----:B------:R-:W-:-:S02]  /*3aa0*/  UISETP.NE.AND UP0, UPT, UR5, URZ, UPT ;  /* 0x000000ff0500728c */ /* 0x000fc4000bf05270 */
[----:B------:R-:W-:Y:S02]  /*3ab0*/  UIADD3 UR6, UPT, UPT, UR6, 0x4, URZ ;  /* 0x0000000406067890 */ /* 0x000fe4000fffe0ff */
[----:B------:R-:W-:-:S05]  /*3ac0*/  UIADD3 UR7, UPT, UPT, UR7, 0x4, URZ ;  /* 0x0000000407077890 */ /* 0x000fca000fffe0ff */
[----:B----4-:R-:W-:Y:S07]  /*3ad0*/  BRA.U UP0, `(.L_x_26) ;  /* 0xfffffffd00c87547 */ /* 0x010fee000b83ffff */
[----:B------:R-:W-:Y:S05]  /*3ae0*/  EXIT ;  /* 0x000000000000794d */ /* 0x000fea0003800000 */
        .weak           $__internal_0_$__cuda_sm20_sqrt_rn_f32_slowpath
        .type           $__internal_0_$__cuda_sm20_sqrt_rn_f32_slowpath,@function
        .size           $__internal_0_$__cuda_sm20_sqrt_rn_f32_slowpath,($__internal_1_$__cuda_sm3x_div_rn_noftz_f32_slowpath - $__internal_0_$__cuda_sm20_sqrt_rn_f32_slowpath)
$__internal_0_$__cuda_sm20_sqrt_rn_f32_slowpath:
[----:B------:R-:W-:-:S13]  /*3af0*/  LOP3.LUT P0, RZ, R3, 0x7fffffff, RZ, 0xc0, !PT ;  /* 0x7fffffff03ff7812 */ /* 0x000fda000780c0ff */
[----:B------:R-:W-:Y:S05]  /*3b00*/  @!P0 BRA `(.L_x_27) ;  /* 0x0000000000448947 */ /* 0x000fea0003800000 */
[----:B------:R-:W-:Y:S02]  /*3b10*/  FSETP.GEU.FTZ.AND P0, PT, R3, RZ, PT ;  /* 0x000000ff0300720b */ /* 0x000fe40003f1e000 */
[----:B------:R-:W-:-:S11]  /*3b20*/  MOV R2, R3 ;  /* 0x0000000300027202 */ /* 0x000fd60000000f00 */
[----:B------:R-:W-:Y:S01]  /*3b30*/  @!P0 MOV R3, 0x7fffffff ;  /* 0x7fffffff00038802 */ /* 0x000fe20000000f00 */
[----:B------:R-:W-:Y:S06]  /*3b40*/  @!P0 BRA `(.L_x_27) ;  /* 0x0000000000348947 */ /* 0x000fec0003800000 */
[----:B------:R-:W-:-:S13]  /*3b50*/  FSETP.GTU.FTZ.AND P0, PT, |R2|, +INF , PT ;  /* 0x7f8000000200780b */ /* 0x000fda0003f1c200 */
[----:B------:R-:W-:Y:S01]  /*3b60*/  @P0 FADD.FTZ R3, R2, 1 ;  /* 0x3f80000002030421 */ /* 0x000fe20000010000 */
[----:B------:R-:W-:Y:S06]  /*3b70*/  @P0 BRA `(.L_x_27) ;  /* 0x0000000000280947 */ /* 0x000fec0003800000 */
[----:B------:R-:W-:-:S13]  /*3b80*/  FSETP.NEU.FTZ.AND P0, PT, |R2|, +INF , PT ;  /* 0x7f8000000200780b */ /* 0x000fda0003f1d200 */
[----:B------:R-:W-:-:S04]  /*3b90*/  @P0 FFMA R30, R2, 1.84467440737095516160e+19, RZ ;  /* 0x5f800000021e0823 */ /* 0x000fc800000000ff */
[----:B------:R-:W0:Y:S02]  /*3ba0*/  @P0 MUFU.RSQ R3, R30 ;  /* 0x0000001e00030308 */ /* 0x000e240000001400 */
[----:B0-----:R-:W-:Y:S01]  /*3bb0*/  @P0 FMUL.FTZ R31, R30, R3 ;  /* 0x000000031e1f0220 */ /* 0x001fe20000410000 */
[----:B------:R-:W-:Y:S01]  /*3bc0*/  @P0 FMUL.FTZ R44, R3, 0.5 ;  /* 0x3f000000032c0820 */ /* 0x000fe20000410000 */
[----:B------:R-:W-:Y:S02]  /*3bd0*/  @!P0 MOV R3, R2 ;  /* 0x0000000200038202 */ /* 0x000fe40000000f00 */
[----:B------:R-:W-:-:S04]  /*3be0*/  @P0 FADD.FTZ R42, -R31, -RZ ;  /* 0x800000ff1f2a0221 */ /* 0x000fc80000010100 */
[----:B------:R-:W-:-:S04]  /*3bf0*/  @P0 FFMA R42, R31, R42, R30 ;  /* 0x0000002a1f2a0223 */ /* 0x000fc8000000001e */
[----:B------:R-:W-:-:S04]  /*3c00*/  @P0 FFMA R42, R42, R44, R31 ;  /* 0x0000002c2a2a0223 */ /* 0x000fc8000000001f */
[----:B------:R-:W-:-:S07]  /*3c10*/  @P0 FMUL.FTZ R3, R42, 2.3283064365386962891e-10 ;  /* 0x2f8000002a030820 */ /* 0x000fce0000410000 */
.L_x_27:
[----:B------:R-:W-:Y:S01]  /*3c20*/  MOV R42, R3 ;  /* 0x00000003002a7202 */ /* 0x000fe20000000f00 */
[----:B------:R-:W-:Y:S01]  /*3c30*/  HFMA2 R3, -RZ, RZ, 0, 0 ;  /* 0x00000000ff037431 */ /* 0x000fe200000001ff */
[----:B------:R-:W-:-:S04]  /*3c40*/  MOV R2, R46 ;  /* 0x0000002e00027202 */ /* 0x000fc80000000f00 */
[----:B------:R-:W-:Y:S05]  /*3c50*/  RET.REL.NODEC R2 `(vgram_kernel) ;  /* 0xffffffc002e87950 */ /* 0x000fea0003c3ffff */
        .weak           $__internal_1_$__cuda_sm3x_div_rn_noftz_f32_slowpath
        .type           $__internal_1_$__cuda_sm3x_div_rn_noftz_f32_slowpath,@function
        .size           $__internal_1_$__cuda_sm3x_div_rn_noftz_f32_slowpath,(.L_x_41 - $__internal_1_$__cuda_sm3x_div_rn_noftz_f32_slowpath)
$__internal_1_$__cuda_sm3x_div_rn_noftz_f32_slowpath:
[----:B------:R-:W-:Y:S01]  /*3c60*/  SHF.R.U32.HI R38, RZ, 0x17, R3 ;  /* 0x00000017ff267819 */ /* 0x000fe20000011603 */
[----:B------:R-:W-:Y:S01]  /*3c70*/  BSSY.RECONVERGENT B3, `(.L_x_28) ;  /* 0x0000062000037945 */ /* 0x000fe20003800200 */
[----:B------:R-:W-:Y:S02]  /*3c80*/  SHF.R.U32.HI R40, RZ, 0x17, R2 ;  /* 0x00000017ff287819 */ /* 0x000fe40000011602 */
[----:B------:R-:W-:Y:S02]  /*3c90*/  LOP3.LUT R38, R38, 0xff, RZ, 0xc0, !PT ;  /* 0x000000ff26267812 */ /* 0x000fe400078ec0ff */
[----:B------:R-:W-:Y:S02]  /*3ca0*/  LOP3.LUT R41, R40, 0xff, RZ, 0xc0, !PT ;  /* 0x000000ff28297812 */ /* 0x000fe400078ec0ff */
[----:B------:R-:W-:Y:S02]  /*3cb0*/  IADD3 R43, PT, PT, R38, -0x1, RZ ;  /* 0xffffffff262b7810 */ /* 0x000fe40007ffe0ff */
[----:B------:R-:W-:-:S02]  /*3cc0*/  IADD3 R42, PT, PT, R41, -0x1, RZ ;  /* 0xffffffff292a7810 */ /* 0x000fc40007ffe0ff */
[----:B------:R-:W-:-:S04]  /*3cd0*/  ISETP.GT.U32.AND P0, PT, R43, 0xfd, PT ;  /* 0x000000fd2b00780c */ /* 0x000fc80003f04070 */
[----:B------:R-:W-:-:S13]  /*3ce0*/  ISETP.GT.U32.OR P0, PT, R42, 0xfd, P0 ;  /* 0x000000fd2a00780c */ /* 0x000fda0000704470 */
[----:B------:R-:W-:Y:S01]  /*3cf0*/  @!P0 MOV R40, RZ ;  /* 0x000000ff00288202 */ /* 0x000fe20000000f00 */
[----:B------:R-:W-:Y:S06]  /*3d00*/  @!P0 BRA `(.L_x_29) ;  /* 0x00000000005c8947 */ /* 0x000fec0003800000 */
[----:B------:R-:W-:Y:S02]  /*3d10*/  FSETP.GTU.FTZ.AND P0, PT, |R2|, +INF , PT ;  /* 0x7f8000000200780b */ /* 0x000fe40003f1c200 */
[----:B------:R-:W-:-:S04]  /*3d20*/  FSETP.GTU.FTZ.AND P1, PT, |R3|, +INF , PT ;  /* 0x7f8000000300780b */ /* 0x000fc80003f3c200 */
[----:B------:R-:W-:-:S13]  /*3d30*/  PLOP3.LUT P0, PT, P0, P1, PT, 0xf8, 0x8f ;  /* 0x00000000008f781c */ /* 0x000fda0000703f70 */
[----:B------:R-:W-:Y:S05]  /*3d40*/  @P0 BRA `(.L_x_30) ;  /* 0x00000004004c0947 */ /* 0x000fea0003800000 */
[----:B------:R-:W-:-:S13]  /*3d50*/  LOP3.LUT P0, RZ, R3, 0x7fffffff, R2, 0xc8, !PT ;  /* 0x7fffffff03ff7812 */ /* 0x000fda000780c802 */
[----:B------:R-:W-:Y:S05]  /*3d60*/  @!P0 BRA `(.L_x_31) ;  /* 0x00000004003c8947 */ /* 0x000fea0003800000 */
[C---:B------:R-:W-:Y:S02]  /*3d70*/  FSETP.NEU.FTZ.AND P4, PT, |R2|.reuse, +INF , PT ;  /* 0x7f8000000200780b */ /* 0x040fe40003f9d200 */
[----:B------:R-:W-:Y:S02]  /*3d80*/  FSETP.NEU.FTZ.AND P1, PT, |R3|, +INF , PT ;  /* 0x7f8000000300780b */ /* 0x000fe40003f3d200 */
[----:B------:R-:W-:-:S11]  /*3d90*/  FSETP.NEU.FTZ.AND P0, PT, |R2|, +INF , PT ;  /* 0x7f8000000200780b */ /* 0x000fd60003f1d200 */
[----:B------:R-:W-:Y:S05]  /*3da0*/  @!P1 BRA !P4, `(.L_x_31) ;  /* 0x00000004002c9947 */ /* 0x000fea0006000000 */
[----:B------:R-:W-:-:S04]  /*3db0*/  LOP3.LUT P4, RZ, R2, 0x7fffffff, RZ, 0xc0, !PT ;  /* 0x7fffffff02ff7812 */ /* 0x000fc8000788c0ff */
[----:B------:R-:W-:-:S13]  /*3dc0*/  PLOP3.LUT P1, PT, P1, P4, PT, 0x2f, 0xf2 ;  /* 0x0000000000f2781c */ /* 0x000fda0000f28577 */
[----:B------:R-:W-:Y:S05]  /*3dd0*/  @P1 BRA `(.L_x_32) ;  /* 0x0000000400181947 */ /* 0x000fea0003800000 */
[----:B------:R-:W-:-:S04]  /*3de0*/  LOP3.LUT P1, RZ, R3, 0x7fffffff, RZ, 0xc0, !PT ;  /* 0x7fffffff03ff7812 */ /* 0x000fc8000782c0ff */
[----:B------:R-:W-:-:S13]  /*3df0*/  PLOP3.LUT P0, PT, P0, P1, PT, 0x2f, 0xf2 ;  /* 0x0000000000f2781c */ /* 0x000fda0000702577 */
[----:B------:R-:W-:Y:S05]  /*3e00*/  @P0 BRA `(.L_x_33) ;  /* 0x0000000400000947 */ /* 0x000fea0003800000 */
[----:B------:R-:W-:Y:S02]  /*3e10*/  ISETP.GE.AND P0, PT, R42, RZ, PT ;  /* 0x000000ff2a00720c */ /* 0x000fe40003f06270 */
[----:B------:R-:W-:-:S11]  /*3e20*/  ISETP.GE.AND P1, PT, R43, RZ, PT ;  /* 0x000000ff2b00720c */ /* 0x000fd60003f26270 */
[----:B------:R-:W-:Y:S01]  /*3e30*/  @P0 MOV R40, RZ ;  /* 0x000000ff00280202 */ /* 0x000fe20000000f00 */
[----:B------:R-:W-:Y:S01]  /*3e40*/  @!P0 FFMA R2, R2, 1.84467440737095516160e+19, RZ ;  /* 0x5f80000002028823 */ /* 0x000fe200000000ff */
[----:B------:R-:W-:Y:S01]  /*3e50*/  @!P0 MOV R40, 0xffffffc0 ;  /* 0xffffffc000288802 */ /* 0x000fe20000000f00 */
[----:B------:R-:W-:-:S03]  /*3e60*/  @!P1 FFMA R3, R3, 1.84467440737095516160e+19, RZ ;  /* 0x5f80000003039823 */ /* 0x000fc600000000ff */
[----:B------:R-:W-:-:S07]  /*3e70*/  @!P1 IADD3 R40, PT, PT, R40, 0x40, RZ ;  /* 0x0000004028289810 */ /* 0x000fce0007ffe0ff */
.L_x_29:
[----:B------:R-:W-:Y:S01]  /*3e80*/  LEA R42, R38, 0xc0800000, 0x17 ;  /* 0xc0800000262a7811 */ /* 0x000fe200078eb8ff */
[----:B------:R-:W-:Y:S01]  /*3e90*/  BSSY.RECONVERGENT B4, `(.L_x_34) ;  /* 0x0000036000047945 */ /* 0x000fe20003800200 */
[----:B------:R-:W-:Y:S02]  /*3ea0*/  IADD3 R41, PT, PT, R41, -0x7f, RZ ;  /* 0xffffff8129297810 */ /* 0x000fe40007ffe0ff */
[----:B------:R-:W-:-:S03]  /*3eb0*/  IADD3 R43, PT, PT, -R42, R3, RZ ;  /* 0x000000032a2b7210 */ /* 0x000fc60007ffe1ff */
[----:B------:R-:W-:Y:S01]  /*3ec0*/  IMAD R2, R41, -0x800000, R2 ;  /* 0xff80000029027824 */ /* 0x000fe200078e0202 */
[----:B------:R-:W0:Y:S01]  /*3ed0*/  MUFU.RCP R3, R43 ;  /* 0x0000002b00037308 */ /* 0x000e220000001000 */
[----:B------:R-:W-:Y:S01]  /*3ee0*/  FADD.FTZ R45, -R43, -RZ ;  /* 0x800000ff2b2d7221 */ /* 0x000fe20000010100 */
[----:B------:R-:W-:-:S04]  /*3ef0*/  IADD3 R41, PT, PT, R41, 0x7f, -R38 ;  /* 0x0000007f29297810 */ /* 0x000fc80007ffe826 */
[----:B------:R-:W-:Y:S01]  /*3f00*/  IADD3 R41, PT, PT, R41, R40, RZ ;  /* 0x0000002829297210 */ /* 0x000fe20007ffe0ff */
[----:B0-----:R-:W-:-:S04]  /*3f10*/  FFMA R42, R3, R45, 1 ;  /* 0x3f800000032a7423 */ /* 0x001fc8000000002d */
[----:B------:R-:W-:-:S04]  /*3f20*/  FFMA R3, R3, R42, R3 ;  /* 0x0000002a03037223 */ /* 0x000fc80000000003 */
[----:B------:R-:W-:-:S04]  /*3f30*/  FFMA R42, R2, R3, RZ ;  /* 0x00000003022a7223 */ /* 0x000fc800000000ff */
[----:B------:R-:W-:-:S04]  /*3f40*/  FFMA R44, R45, R42, R2 ;  /* 0x0000002a2d2c7223 */ /* 0x000fc80000000002 */
[----:B------:R-:W-:-:S04]  /*3f50*/  FFMA R42, R3, R44, R42 ;  /* 0x0000002c032a7223 */ /* 0x000fc8000000002a */
[----:B------:R-:W-:-:S04]  /*3f60*/  FFMA R45, R45, R42, R2 ;  /* 0x0000002a2d2d7223 */ /* 0x000fc80000000002 */
[----:B------:R-:W-:-:S05]  /*3f70*/  FFMA R2, R3, R45, R42 ;  /* 0x0000002d03027223 */ /* 0x000fca000000002a */
[----:B------:R-:W-:-:S04]  /*3f80*/  SHF.R.U32.HI R38, RZ, 0x17, R2 ;  /* 0x00000017ff267819 */ /* 0x000fc80000011602 */
[----:B------:R-:W-:-:S04]  /*3f90*/  LOP3.LUT R38, R38, 0xff, RZ, 0xc0, !PT ;  /* 0x000000ff26267812 */ /* 0x000fc800078ec0ff */
[----:B------:R-:W-:-:S04]  /*3fa0*/  IADD3 R43, PT, PT, R38, R41, RZ ;  /* 0x00000029262b7210 */ /* 0x000fc80007ffe0ff */
[----:B------:R-:W-:-:S04]  /*3fb0*/  IADD3 R38, PT, PT, R43, -0x1, RZ ;  /* 0xffffffff2b267810 */ /* 0x000fc80007ffe0ff */
[----:B------:R-:W-:-:S13]  /*3fc0*/  ISETP.GE.U32.AND P0, PT, R38, 0xfe, PT ;  /* 0x000000fe2600780c */ /* 0x000fda0003f06070 */
[----:B------:R-:W-:Y:S05]  /*3fd0*/  @!P0 BRA `(.L_x_35) ;  /* 0x0000000000808947 */ /* 0x000fea0003800000 */
[----:B------:R-:W-:-:S13]  /*3fe0*/  ISETP.GT.AND P0, PT, R43, 0xfe, PT ;  /* 0x000000fe2b00780c */ /* 0x000fda0003f04270 */
[----:B------:R-:W-:Y:S05]  /*3ff0*/  @P0 BRA `(.L_x_36) ;  /* 0x00000000006c0947 */ /* 0x000fea0003800000 */
[----:B------:R-:W-:-:S13]  /*4000*/  ISETP.GE.AND P0, PT, R43, 0x1, PT ;  /* 0x000000012b00780c */ /* 0x000fda0003f06270 */
[----:B------:R-:W-:Y:S05]  /*4010*/  @P0 BRA `(.L_x_37) ;  /* 0x0000000000740947 */ /* 0x000fea0003800000 */
[----:B------:R-:W-:Y:S02]  /*4020*/  ISETP.GE.AND P0, PT, R43, -0x18, PT ;  /* 0xffffffe82b00780c */ /* 0x000fe40003f06270 */
[----:B------:R-:W-:-:S11]  /*4030*/  LOP3.LUT R2, R2, 0x80000000, RZ, 0xc0, !PT ;  /* 0x8000000002027812 */ /* 0x000fd600078ec0ff */
[----:B------:R-:W-:Y:S05]  /*4040*/  @!P0 BRA `(.L_x_37) ;  /* 0x0000000000688947 */ /* 0x000fea0003800000 */
[-CC-:B------:R-:W-:Y:S01]  /*4050*/  FFMA.RZ R38, R3, R45.reuse, R42.reuse ;  /* 0x0000002d03267223 */ /* 0x180fe2000000c02a */
[C---:B------:R-:W-:Y:S02]  /*4060*/  IADD3 R41, PT, PT, R43.reuse, 0x20, RZ ;  /* 0x000000202b297810 */ /* 0x040fe40007ffe0ff */
[----:B------:R-:W-:Y:S02]  /*4070*/  ISETP.NE.AND P4, PT, R43, RZ, PT ;  /* 0x000000ff2b00720c */ /* 0x000fe40003f85270 */
[----:B------:R-:W-:Y:S01]  /*4080*/  LOP3.LUT R40, R38, 0x7fffff, RZ, 0xc0, !PT ;  /* 0x007fffff26287812 */ /* 0x000fe200078ec0ff */
[CCC-:B------:R-:W-:Y:S01]  /*4090*/  FFMA.RP R38, R3.reuse, R45.reuse, R42.reuse ;  /* 0x0000002d03267223 */ /* 0x1c0fe2000000802a */
[----:B------:R-:W-:Y:S01]  /*40a0*/  FFMA.RM R3, R3, R45, R42 ;  /* 0x0000002d03037223 */ /* 0x000fe2000000402a */
[----:B------:R-:W-:Y:S02]  /*40b0*/  ISETP.NE.AND P1, PT, R43, RZ, PT ;  /* 0x000000ff2b00720c */ /* 0x000fe40003f25270 */
[----:B------:R-:W-:-:S02]  /*40c0*/  LOP3.LUT R40, R40, 0x800000, RZ, 0xfc, !PT ;  /* 0x0080000028287812 */ /* 0x000fc400078efcff */
[----:B------:R-:W-:Y:S02]  /*40d0*/  IADD3 R42, PT, PT, -R43, RZ, RZ ;  /* 0x000000ff2b2a7210 */ /* 0x000fe40007ffe1ff */
[----:B------:R-:W-:Y:S02]  /*40e0*/  SHF.L.U32 R41, R40, R41, RZ ;  /* 0x0000002928297219 */ /* 0x000fe400000006ff */
[----:B------:R-:W-:Y:S02]  /*40f0*/  FSETP.NEU.FTZ.AND P0, PT, R38, R3, PT ;  /* 0x000000032600720b */ /* 0x000fe40003f1d000 */
[----:B------:R-:W-:Y:S02]  /*4100*/  SEL R3, R42, RZ, P4 ;  /* 0x000000ff2a037207 */ /* 0x000fe40002000000 */
[----:B------:R-:W-:Y:S02]  /*4110*/  ISETP.NE.AND P1, PT, R41, RZ, P1 ;  /* 0x000000ff2900720c */ /* 0x000fe40000f25270 */
[----:B------:R-:W-:-:S02]  /*4120*/  SHF.R.U32.HI R3, RZ, R3, R40 ;  /* 0x00000003ff037219 */ /* 0x000fc40000011628 */
[----:B------:R-:W-:Y:S02]  /*4130*/  PLOP3.LUT P0, PT, P0, P1, PT, 0xf8, 0x8f ;  /* 0x00000000008f781c */ /* 0x000fe40000703f70 */
[----:B------:R-:W-:Y:S02]  /*4140*/  SHF.R.U32.HI R41, RZ, 0x1, R3 ;  /* 0x00000001ff297819 */ /* 0x000fe40000011603 */
[----:B------:R-:W-:-:S04]  /*4150*/  SEL R38, RZ, 0x1, !P0 ;  /* 0x00000001ff267807 */ /* 0x000fc80004000000 */
[----:B------:R-:W-:-:S04]  /*4160*/  LOP3.LUT R38, R38, 0x1, R41, 0xf8, !PT ;  /* 0x0000000126267812 */ /* 0x000fc800078ef829 */
[----:B------:R-:W-:-:S04]  /*4170*/  LOP3.LUT R38, R38, R3, RZ, 0xc0, !PT ;  /* 0x0000000326267212 */ /* 0x000fc800078ec0ff */
[----:B------:R-:W-:-:S04]  /*4180*/  IADD3 R41, PT, PT, R41, R38, RZ ;  /* 0x0000002629297210 */ /* 0x000fc80007ffe0ff */
[----:B------:R-:W-:Y:S01]  /*4190*/  LOP3.LUT R2, R41, R2, RZ, 0xfc, !PT ;  /* 0x0000000229027212 */ /* 0x000fe200078efcff */
[----:B------:R-:W-:Y:S06]  /*41a0*/  BRA `(.L_x_37) ;  /* 0x0000000000107947 */ /* 0x000fec0003800000 */
.L_x_36:
[----:B------:R-:W-:-:S04]  /*41b0*/  LOP3.LUT R2, R2, 0x80000000, RZ, 0xc0, !PT ;  /* 0x8000000002027812 */ /* 0x000fc800078ec0ff */
[----:B------:R-:W-:Y:S01]  /*41c0*/  LOP3.LUT R2, R2, 0x7f800000, RZ, 0xfc, !PT ;  /* 0x7f80000002027812 */ /* 0x000fe200078efcff */
[----:B------:R-:W-:Y:S06]  /*41d0*/  BRA `(.L_x_37) ;  /* 0x0000000000047947 */ /* 0x000fec0003800000 */
.L_x_35:
[----:B------:R-:W-:-:S07]  /*41e0*/  LEA R2, R41, R2, 0x17 ;  /* 0x0000000229027211 */ /* 0x000fce00078eb8ff */
.L_x_37:
[----:B------:R-:W-:Y:S05]  /*41f0*/  BSYNC.RECONVERGENT B4 ;  /* 0x0000000000047941 */ /* 0x000fea0003800200 */
.L_x_34:
[----:B------:R-:W-:Y:S05]  /*4200*/  BRA `(.L_x_38) ;  /* 0x0000000000207947 */ /* 0x000fea0003800000 */
.L_x_33:
[----:B------:R-:W-:-:S04]  /*4210*/  LOP3.LUT R2, R3, 0x80000000, R2, 0x48, !PT ;  /* 0x8000000003027812 */ /* 0x000fc800078e4802 */
[----:B------:R-:W-:Y:S01]  /*4220*/  LOP3.LUT R2, R2, 0x7f800000, RZ, 0xfc, !PT ;  /* 0x7f80000002027812 */ /* 0x000fe200078efcff */
[----:B------:R-:W-:Y:S06]  /*4230*/  BRA `(.L_x_38) ;  /* 0x0000000000147947 */ /* 0x000fec0003800000 */
.L_x_32:
[----:B------:R-:W-:Y:S01]  /*4240*/  LOP3.LUT R2, R3, 0x80000000, R2, 0x48, !PT ;  /* 0x8000000003027812 */ /* 0x000fe200078e4802 */
[----:B------:R-:W-:Y:S06]  /*4250*/  BRA `(.L_x_38) ;  /* 0x00000000000c7947 */ /* 0x000fec0003800000 */
.L_x_31:
[----:B------:R-:W0:Y:S01]  /*4260*/  MUFU.RSQ R2, -QNAN ;  /* 0xffc0000000027908 */ /* 0x000e220000001400 */
[----:B------:R-:W-:Y:S05]  /*4270*/  BRA `(.L_x_38) ;  /* 0x0000000000047947 */ /* 0x000fea0003800000 */
.L_x_30:
[----:B------:R-:W-:-:S07]  /*4280*/  FADD.FTZ R2, R2, R3 ;  /* 0x0000000302027221 */ /* 0x000fce0000010000 */
.L_x_38:
[----:B------:R-:W-:Y:S05]  /*4290*/  BSYNC.RECONVERGENT B3 ;  /* 0x0000000000037941 */ /* 0x000fea0003800200 */
.L_x_28:
[----:B------:R-:W-:Y:S01]  /*42a0*/  HFMA2 R3, -RZ, RZ, 0, 0 ;  /* 0x00000000ff037431 */ /* 0x000fe200000001ff */
[----:B0-----:R-:W-:Y:S02]  /*42b0*/  MOV R38, R2 ;  /* 0x0000000200267202 */ /* 0x001fe40000000f00 */
[----:B------:R-:W-:-:S04]  /*42c0*/  MOV R2, R37 ;  /* 0x0000002500027202 */ /* 0x000fc80000000f00 */
[----:B------:R-:W-:Y:S05]  /*42d0*/  RET.REL.NODEC R2 `(vgram_kernel) ;  /* 0xffffffbc02487950 */ /* 0x000fea0003c3ffff */
.L_x_39:
[----:B------:R-:W-:-:S00]  /*42e0*/  BRA `(.L_x_39) ;  /* 0xfffffffc00fc7947 */ /* 0x000fc0000383ffff */
[----:B------:R-:W-:-:S00]  /*42f0*/  NOP ;  /* 0x0000000000007918 */ /* 0x000fc00000000000 */
        /* <DEDUP_REMOVED lines=8> */
.L_x_41:


//--------------------- .nv.global.init           --------------------------
	.section	.nv.global.init,"aw",@progbits
	.align	4
.nv.global.init:
	.type		__cudart_i2opi_f,@object
	.size		__cudart_i2opi_f,(.L_0 - __cudart_i2opi_f)
__cudart_i2opi_f:
        /*0000*/ 	.byte	0x41, 0x90, 0x43, 0x3c, 0x99, 0x95, 0x62, 0xdb, 0xc0, 0xdd, 0x34, 0xf5, 0xd1, 0x57, 0x27, 0xfc
        /*0010*/ 	.byte	0x29, 0x15, 0x44, 0x4e, 0x6e, 0x83, 0xf9, 0xa2
.L_0:


//--------------------- .nv.shared.reserved.0     --------------------------
	.section	.nv.shared.reserved.0,"aw",@nobits
	.weak		__nv_reservedSMEM_offset_0_alias
	.size		__nv_reservedSMEM_offset_0_alias, 0, 64
	.other		__nv_reservedSMEM_offset_0_alias,@"STO_CUDA_RESERVED_SHARED STV_DEFAULT"
__nv_reservedSMEM_offset_0_alias:
	.zero		0
	.zero		64


//--------------------- .nv.constant0.vgram_kernel --------------------------
	.section	.nv.constant0.vgram_kernel,"a",@progbits
	.sectionflags	@""
	.align	4
.nv.constant0.vgram_kernel:
	.zero		1000


//--------------------- SYMBOLS --------------------------

	.type		.nv.reservedSmem.offset0,@object
	.size		.nv.reservedSmem.offset0,0x4
